//
// Generated by NVIDIA NVVM Compiler
//
// Compiler Build ID: CL-36424714
// Cuda compilation tools, release 13.0, V13.0.88
// Based on NVVM 20.0.0
//

.version 9.0
.target sm_100
.address_size 64

	// .globl	_Z13calcDistancesPdS_S_xi
.extern .func  (.param .b64 func_retval0) malloc
(
	.param .b64 malloc_param_0
)
;
.extern .func free
(
	.param .b64 free_param_0
)
;

.visible .entry _Z13calcDistancesPdS_S_xi(
	.param .u64 .ptr .align 1 _Z13calcDistancesPdS_S_xi_param_0,
	.param .u64 .ptr .align 1 _Z13calcDistancesPdS_S_xi_param_1,
	.param .u64 .ptr .align 1 _Z13calcDistancesPdS_S_xi_param_2,
	.param .u64 _Z13calcDistancesPdS_S_xi_param_3,
	.param .u32 _Z13calcDistancesPdS_S_xi_param_4
)
{
	.reg .pred 	%p<12>;
	.reg .b32 	%r<39>;
	.reg .b64 	%rd<38>;
	.reg .b64 	%fd<83>;

	ld.param.u64 	%rd13, [_Z13calcDistancesPdS_S_xi_param_0];
	ld.param.u64 	%rd14, [_Z13calcDistancesPdS_S_xi_param_1];
	ld.param.u64 	%rd15, [_Z13calcDistancesPdS_S_xi_param_2];
	ld.param.u64 	%rd12, [_Z13calcDistancesPdS_S_xi_param_3];
	ld.param.u32 	%r22, [_Z13calcDistancesPdS_S_xi_param_4];
	cvta.to.global.u64 	%rd1, %rd14;
	cvta.to.global.u64 	%rd2, %rd13;
	cvta.to.global.u64 	%rd3, %rd15;
	mov.u32 	%r23, %ctaid.x;
	mov.u32 	%r1, %ntid.x;
	mov.u32 	%r24, %tid.x;
	mad.lo.s32 	%r32, %r23, %r1, %r24;
	cvt.s64.s32 	%rd35, %r32;
	setp.le.s64 	%p1, %rd12, %rd35;
	@%p1 bra 	$L__BB0_16;
	setp.gt.s32 	%p2, %r22, 0;
	mov.u32 	%r25, %nctaid.x;
	mul.lo.s32 	%r3, %r1, %r25;
	@%p2 bra 	$L__BB0_2;
	bra.uni 	$L__BB0_15;
$L__BB0_2:
	and.b32  	%r4, %r22, 7;
	and.b32  	%r5, %r22, 2147483640;
	and.b32  	%r6, %r22, 1;
	neg.s32 	%r7, %r5;
	add.s64 	%rd6, %rd1, 32;
$L__BB0_3:
	setp.lt.u32 	%p4, %r22, 8;
	mul.lo.s32 	%r9, %r32, %r22;
	mov.f64 	%fd82, 0d0000000000000000;
	mov.b32 	%r36, 0;
	@%p4 bra 	$L__BB0_6;
	mov.f64 	%fd82, 0d0000000000000000;
	mov.u64 	%rd36, %rd6;
	mov.u32 	%r33, %r9;
	mov.u32 	%r34, %r7;
$L__BB0_5:
	.pragma "nounroll";
	mul.wide.s32 	%rd19, %r33, 8;
	add.s64 	%rd20, %rd2, %rd19;
	ld.global.f64 	%fd16, [%rd20];
	ld.global.f64 	%fd17, [%rd36+-32];
	sub.f64 	%fd18, %fd16, %fd17;
	fma.rn.f64 	%fd19, %fd18, %fd18, %fd82;
	ld.global.f64 	%fd20, [%rd20+8];
	ld.global.f64 	%fd21, [%rd36+-24];
	sub.f64 	%fd22, %fd20, %fd21;
	fma.rn.f64 	%fd23, %fd22, %fd22, %fd19;
	ld.global.f64 	%fd24, [%rd20+16];
	ld.global.f64 	%fd25, [%rd36+-16];
	sub.f64 	%fd26, %fd24, %fd25;
	fma.rn.f64 	%fd27, %fd26, %fd26, %fd23;
	ld.global.f64 	%fd28, [%rd20+24];
	ld.global.f64 	%fd29, [%rd36+-8];
	sub.f64 	%fd30, %fd28, %fd29;
	fma.rn.f64 	%fd31, %fd30, %fd30, %fd27;
	ld.global.f64 	%fd32, [%rd20+32];
	ld.global.f64 	%fd33, [%rd36];
	sub.f64 	%fd34, %fd32, %fd33;
	fma.rn.f64 	%fd35, %fd34, %fd34, %fd31;
	ld.global.f64 	%fd36, [%rd20+40];
	ld.global.f64 	%fd37, [%rd36+8];
	sub.f64 	%fd38, %fd36, %fd37;
	fma.rn.f64 	%fd39, %fd38, %fd38, %fd35;
	ld.global.f64 	%fd40, [%rd20+48];
	ld.global.f64 	%fd41, [%rd36+16];
	sub.f64 	%fd42, %fd40, %fd41;
	fma.rn.f64 	%fd43, %fd42, %fd42, %fd39;
	ld.global.f64 	%fd44, [%rd20+56];
	ld.global.f64 	%fd45, [%rd36+24];
	sub.f64 	%fd46, %fd44, %fd45;
	fma.rn.f64 	%fd82, %fd46, %fd46, %fd43;
	add.s32 	%r34, %r34, 8;
	add.s32 	%r33, %r33, 8;
	add.s64 	%rd36, %rd36, 64;
	setp.ne.s32 	%p5, %r34, 0;
	mov.u32 	%r36, %r5;
	@%p5 bra 	$L__BB0_5;
$L__BB0_6:
	setp.eq.s32 	%p6, %r4, 0;
	@%p6 bra 	$L__BB0_14;
	add.s32 	%r27, %r4, -1;
	setp.lt.u32 	%p7, %r27, 3;
	@%p7 bra 	$L__BB0_9;
	add.s32 	%r28, %r36, %r9;
	mul.wide.s32 	%rd21, %r28, 8;
	add.s64 	%rd22, %rd2, %rd21;
	ld.global.f64 	%fd48, [%rd22];
	mul.wide.u32 	%rd23, %r36, 8;
	add.s64 	%rd24, %rd1, %rd23;
	ld.global.f64 	%fd49, [%rd24];
	sub.f64 	%fd50, %fd48, %fd49;
	fma.rn.f64 	%fd51, %fd50, %fd50, %fd82;
	ld.global.f64 	%fd52, [%rd22+8];
	ld.global.f64 	%fd53, [%rd24+8];
	sub.f64 	%fd54, %fd52, %fd53;
	fma.rn.f64 	%fd55, %fd54, %fd54, %fd51;
	ld.global.f64 	%fd56, [%rd22+16];
	ld.global.f64 	%fd57, [%rd24+16];
	sub.f64 	%fd58, %fd56, %fd57;
	fma.rn.f64 	%fd59, %fd58, %fd58, %fd55;
	ld.global.f64 	%fd60, [%rd22+24];
	ld.global.f64 	%fd61, [%rd24+24];
	sub.f64 	%fd62, %fd60, %fd61;
	fma.rn.f64 	%fd82, %fd62, %fd62, %fd59;
	add.s32 	%r36, %r36, 4;
$L__BB0_9:
	and.b32  	%r29, %r22, 3;
	setp.eq.s32 	%p8, %r29, 0;
	@%p8 bra 	$L__BB0_14;
	setp.eq.s32 	%p9, %r29, 1;
	@%p9 bra 	$L__BB0_12;
	add.s32 	%r30, %r36, %r9;
	mul.wide.s32 	%rd25, %r30, 8;
	add.s64 	%rd26, %rd2, %rd25;
	ld.global.f64 	%fd64, [%rd26];
	mul.wide.u32 	%rd27, %r36, 8;
	add.s64 	%rd28, %rd1, %rd27;
	ld.global.f64 	%fd65, [%rd28];
	sub.f64 	%fd66, %fd64, %fd65;
	fma.rn.f64 	%fd67, %fd66, %fd66, %fd82;
	ld.global.f64 	%fd68, [%rd26+8];
	ld.global.f64 	%fd69, [%rd28+8];
	sub.f64 	%fd70, %fd68, %fd69;
	fma.rn.f64 	%fd82, %fd70, %fd70, %fd67;
	add.s32 	%r36, %r36, 2;
$L__BB0_12:
	setp.eq.s32 	%p10, %r6, 0;
	@%p10 bra 	$L__BB0_14;
	add.s32 	%r31, %r36, %r9;
	mul.wide.s32 	%rd29, %r31, 8;
	add.s64 	%rd30, %rd2, %rd29;
	ld.global.f64 	%fd71, [%rd30];
	mul.wide.u32 	%rd31, %r36, 8;
	add.s64 	%rd32, %rd1, %rd31;
	ld.global.f64 	%fd72, [%rd32];
	sub.f64 	%fd73, %fd71, %fd72;
	fma.rn.f64 	%fd82, %fd73, %fd73, %fd82;
$L__BB0_14:
	sqrt.rn.f64 	%fd74, %fd82;
	shl.b64 	%rd33, %rd35, 3;
	add.s64 	%rd34, %rd3, %rd33;
	st.global.f64 	[%rd34], %fd74;
	add.s32 	%r32, %r32, %r3;
	cvt.s64.s32 	%rd35, %r32;
	setp.gt.s64 	%p11, %rd12, %rd35;
	@%p11 bra 	$L__BB0_3;
	bra.uni 	$L__BB0_16;
$L__BB0_15:
	shl.b64 	%rd16, %rd35, 3;
	add.s64 	%rd17, %rd3, %rd16;
	mov.b64 	%rd18, 0;
	st.global.u64 	[%rd17], %rd18;
	add.s32 	%r32, %r32, %r3;
	cvt.s64.s32 	%rd35, %r32;
	setp.gt.s64 	%p3, %rd12, %rd35;
	@%p3 bra 	$L__BB0_15;
$L__BB0_16:
	ret;

}
	// .globl	_Z3knnPiPdixiS0_S_S0_
.visible .entry _Z3knnPiPdixiS0_S_S0_(
	.param .u64 .ptr .align 1 _Z3knnPiPdixiS0_S_S0__param_0,
	.param .u64 .ptr .align 1 _Z3knnPiPdixiS0_S_S0__param_1,
	.param .u32 _Z3knnPiPdixiS0_S_S0__param_2,
	.param .u64 _Z3knnPiPdixiS0_S_S0__param_3,
	.param .u32 _Z3knnPiPdixiS0_S_S0__param_4,
	.param .u64 .ptr .align 1 _Z3knnPiPdixiS0_S_S0__param_5,
	.param .u64 .ptr .align 1 _Z3knnPiPdixiS0_S_S0__param_6,
	.param .u64 .ptr .align 1 _Z3knnPiPdixiS0_S_S0__param_7
)
{
	.reg .pred 	%p<57>;
	.reg .b32 	%r<61>;
	.reg .b64 	%rd<201>;
	.reg .b64 	%fd<88>;

	ld.param.u64 	%rd60, [_Z3knnPiPdixiS0_S_S0__param_0];
	ld.param.u64 	%rd61, [_Z3knnPiPdixiS0_S_S0__param_1];
	ld.param.u32 	%r16, [_Z3knnPiPdixiS0_S_S0__param_2];
	ld.param.u64 	%rd62, [_Z3knnPiPdixiS0_S_S0__param_3];
	ld.param.u32 	%r15, [_Z3knnPiPdixiS0_S_S0__param_4];
	ld.param.u64 	%rd63, [_Z3knnPiPdixiS0_S_S0__param_6];
	ld.param.u64 	%rd64, [_Z3knnPiPdixiS0_S_S0__param_7];
	cvta.to.global.u64 	%rd1, %rd63;
	cvta.to.global.u64 	%rd2, %rd60;
	cvta.to.global.u64 	%rd3, %rd61;
	cvta.to.global.u64 	%rd4, %rd64;
	mov.u32 	%r17, %ctaid.x;
	mov.u32 	%r18, %ntid.x;
	mov.u32 	%r19, %tid.x;
	mad.lo.s32 	%r1, %r17, %r18, %r19;
	mul.lo.s32 	%r20, %r16, %r1;
	cvt.u64.u32 	%rd5, %r20;
	cvt.s64.s32 	%rd65, %r16;
	add.s64 	%rd66, %rd5, %rd65;
	min.s64 	%rd6, %rd66, %rd62;
	setp.le.s64 	%p1, %rd62, %rd5;
	@%p1 bra 	$L__BB1_36;
	not.b64 	%rd67, %rd5;
	add.s64 	%rd68, %rd6, %rd67;
	cvt.s64.s32 	%rd69, %r15;
	setp.lt.s64 	%p2, %rd68, %rd69;
	cvt.u32.u64 	%r21, %rd68;
	add.s32 	%r22, %r21, 1;
	selp.b32 	%r23, %r22, %r15, %p2;
	mul.lo.s32 	%r24, %r23, %r1;
	cvt.u64.u32 	%rd7, %r24;
	cvt.s64.s32 	%rd8, %r23;
	mul.wide.s32 	%rd70, %r23, 4;
	{ // callseq 0, 0
	.param .b64 param0;
	st.param.b64 	[param0], %rd70;
	.param .b64 retval0;
	call.uni (retval0), 
	malloc, 
	(
	param0
	);
	ld.param.b64 	%rd71, [retval0];
	} // callseq 0
	setp.lt.s32 	%p3, %r23, 1;
	@%p3 bra 	$L__BB1_8;
	cvt.u32.u64 	%r26, %rd8;
	and.b32  	%r2, %r26, 3;
	setp.lt.u32 	%p4, %r26, 4;
	mov.b32 	%r59, 0;
	@%p4 bra 	$L__BB1_5;
	and.b32  	%r59, %r26, 2147483644;
	mov.b32 	%r57, 0;
	cvt.u32.u64 	%r29, %rd5;
$L__BB1_4:
	add.s32 	%r30, %r57, %r29;
	cvt.u64.u32 	%rd72, %r57;
	mul.wide.u32 	%rd73, %r57, 4;
	add.s64 	%rd74, %rd71, %rd73;
	st.u32 	[%rd74], %r30;
	add.s64 	%rd75, %rd72, %rd5;
	shl.b64 	%rd76, %rd75, 3;
	add.s64 	%rd77, %rd3, %rd76;
	ld.global.f64 	%fd17, [%rd77];
	add.s64 	%rd78, %rd72, %rd7;
	shl.b64 	%rd79, %rd78, 3;
	add.s64 	%rd80, %rd4, %rd79;
	st.global.f64 	[%rd80], %fd17;
	add.s32 	%r31, %r30, 1;
	st.u32 	[%rd74+4], %r31;
	ld.global.f64 	%fd18, [%rd77+8];
	st.global.f64 	[%rd80+8], %fd18;
	add.s32 	%r32, %r30, 2;
	st.u32 	[%rd74+8], %r32;
	ld.global.f64 	%fd19, [%rd77+16];
	st.global.f64 	[%rd80+16], %fd19;
	add.s32 	%r33, %r30, 3;
	st.u32 	[%rd74+12], %r33;
	ld.global.f64 	%fd20, [%rd77+24];
	st.global.f64 	[%rd80+24], %fd20;
	add.s32 	%r57, %r57, 4;
	setp.ne.s32 	%p5, %r57, %r59;
	@%p5 bra 	$L__BB1_4;
$L__BB1_5:
	setp.eq.s32 	%p6, %r2, 0;
	@%p6 bra 	$L__BB1_8;
	mov.b32 	%r60, 0;
	cvt.u32.u64 	%r35, %rd5;
$L__BB1_7:
	.pragma "nounroll";
	add.s32 	%r36, %r59, %r35;
	cvt.u64.u32 	%rd81, %r59;
	mul.wide.u32 	%rd82, %r59, 4;
	add.s64 	%rd83, %rd71, %rd82;
	st.u32 	[%rd83], %r36;
	add.s64 	%rd84, %rd81, %rd5;
	shl.b64 	%rd85, %rd84, 3;
	add.s64 	%rd86, %rd3, %rd85;
	ld.global.f64 	%fd21, [%rd86];
	add.s64 	%rd87, %rd81, %rd7;
	shl.b64 	%rd88, %rd87, 3;
	add.s64 	%rd89, %rd4, %rd88;
	st.global.f64 	[%rd89], %fd21;
	add.s32 	%r59, %r59, 1;
	add.s32 	%r60, %r60, 1;
	setp.ne.s32 	%p7, %r60, %r2;
	@%p7 bra 	$L__BB1_7;
$L__BB1_8:
	add.s64 	%rd184, %rd8, %rd5;
	setp.ge.s64 	%p8, %rd184, %rd6;
	@%p8 bra 	$L__BB1_28;
	cvt.u32.u64 	%r37, %rd8;
	shl.b64 	%rd90, %rd7, 3;
	add.s64 	%rd11, %rd90, %rd4;
	add.s64 	%rd91, %rd8, -1;
	add.s32 	%r38, %r37, 15;
	and.b32  	%r39, %r38, 15;
	add.s32 	%r40, %r37, 7;
	and.b32  	%r41, %r40, 7;
	and.b64  	%rd12, %rd91, -16;
	and.b32  	%r11, %r38, 7;
	add.s32 	%r12, %r39, -1;
	and.b32  	%r13, %r40, 3;
	add.s32 	%r14, %r41, -1;
	add.s64 	%rd13, %rd11, 64;
$L__BB1_10:
	cvt.u32.u64 	%r42, %rd8;
	setp.lt.s32 	%p9, %r42, 2;
	ld.global.f64 	%fd87, [%rd11];
	mov.b64 	%rd197, 0;
	@%p9 bra 	$L__BB1_25;
	add.s64 	%rd96, %rd8, -2;
	setp.lt.u64 	%p10, %rd96, 15;
	mov.b64 	%rd197, 0;
	mov.b64 	%rd189, 1;
	@%p10 bra 	$L__BB1_14;
	mov.b64 	%rd197, 0;
	mov.b64 	%rd189, 1;
	mov.u64 	%rd185, %rd13;
$L__BB1_13:
	.pragma "nounroll";
	ld.global.f64 	%fd23, [%rd185+-56];
	setp.gt.f64 	%p11, %fd23, %fd87;
	selp.b64 	%rd99, %rd189, %rd197, %p11;
	selp.f64 	%fd24, %fd23, %fd87, %p11;
	ld.global.f64 	%fd25, [%rd185+-48];
	setp.gt.f64 	%p12, %fd25, %fd24;
	add.s64 	%rd100, %rd189, 1;
	selp.b64 	%rd101, %rd100, %rd99, %p12;
	selp.f64 	%fd26, %fd25, %fd24, %p12;
	ld.global.f64 	%fd27, [%rd185+-40];
	setp.gt.f64 	%p13, %fd27, %fd26;
	add.s64 	%rd102, %rd189, 2;
	selp.b64 	%rd103, %rd102, %rd101, %p13;
	selp.f64 	%fd28, %fd27, %fd26, %p13;
	ld.global.f64 	%fd29, [%rd185+-32];
	setp.gt.f64 	%p14, %fd29, %fd28;
	add.s64 	%rd104, %rd189, 3;
	selp.b64 	%rd105, %rd104, %rd103, %p14;
	selp.f64 	%fd30, %fd29, %fd28, %p14;
	ld.global.f64 	%fd31, [%rd185+-24];
	setp.gt.f64 	%p15, %fd31, %fd30;
	add.s64 	%rd106, %rd189, 4;
	selp.b64 	%rd107, %rd106, %rd105, %p15;
	selp.f64 	%fd32, %fd31, %fd30, %p15;
	ld.global.f64 	%fd33, [%rd185+-16];
	setp.gt.f64 	%p16, %fd33, %fd32;
	add.s64 	%rd108, %rd189, 5;
	selp.b64 	%rd109, %rd108, %rd107, %p16;
	selp.f64 	%fd34, %fd33, %fd32, %p16;
	ld.global.f64 	%fd35, [%rd185+-8];
	setp.gt.f64 	%p17, %fd35, %fd34;
	add.s64 	%rd110, %rd189, 6;
	selp.b64 	%rd111, %rd110, %rd109, %p17;
	selp.f64 	%fd36, %fd35, %fd34, %p17;
	ld.global.f64 	%fd37, [%rd185];
	setp.gt.f64 	%p18, %fd37, %fd36;
	add.s64 	%rd112, %rd189, 7;
	selp.b64 	%rd113, %rd112, %rd111, %p18;
	selp.f64 	%fd38, %fd37, %fd36, %p18;
	ld.global.f64 	%fd39, [%rd185+8];
	setp.gt.f64 	%p19, %fd39, %fd38;
	add.s64 	%rd114, %rd189, 8;
	selp.b64 	%rd115, %rd114, %rd113, %p19;
	selp.f64 	%fd40, %fd39, %fd38, %p19;
	ld.global.f64 	%fd41, [%rd185+16];
	setp.gt.f64 	%p20, %fd41, %fd40;
	add.s64 	%rd116, %rd189, 9;
	selp.b64 	%rd117, %rd116, %rd115, %p20;
	selp.f64 	%fd42, %fd41, %fd40, %p20;
	ld.global.f64 	%fd43, [%rd185+24];
	setp.gt.f64 	%p21, %fd43, %fd42;
	add.s64 	%rd118, %rd189, 10;
	selp.b64 	%rd119, %rd118, %rd117, %p21;
	selp.f64 	%fd44, %fd43, %fd42, %p21;
	ld.global.f64 	%fd45, [%rd185+32];
	setp.gt.f64 	%p22, %fd45, %fd44;
	add.s64 	%rd120, %rd189, 11;
	selp.b64 	%rd121, %rd120, %rd119, %p22;
	selp.f64 	%fd46, %fd45, %fd44, %p22;
	ld.global.f64 	%fd47, [%rd185+40];
	setp.gt.f64 	%p23, %fd47, %fd46;
	add.s64 	%rd122, %rd189, 12;
	selp.b64 	%rd123, %rd122, %rd121, %p23;
	selp.f64 	%fd48, %fd47, %fd46, %p23;
	ld.global.f64 	%fd49, [%rd185+48];
	setp.gt.f64 	%p24, %fd49, %fd48;
	add.s64 	%rd124, %rd189, 13;
	selp.b64 	%rd125, %rd124, %rd123, %p24;
	selp.f64 	%fd50, %fd49, %fd48, %p24;
	ld.global.f64 	%fd51, [%rd185+56];
	setp.gt.f64 	%p25, %fd51, %fd50;
	add.s64 	%rd126, %rd189, 14;
	selp.b64 	%rd127, %rd126, %rd125, %p25;
	selp.f64 	%fd52, %fd51, %fd50, %p25;
	ld.global.f64 	%fd53, [%rd185+64];
	setp.gt.f64 	%p26, %fd53, %fd52;
	add.s64 	%rd128, %rd189, 15;
	selp.b64 	%rd197, %rd128, %rd127, %p26;
	selp.f64 	%fd87, %fd53, %fd52, %p26;
	add.s64 	%rd189, %rd189, 16;
	add.s64 	%rd185, %rd185, 128;
	setp.ne.s64 	%p27, %rd128, %rd12;
	@%p27 bra 	$L__BB1_13;
$L__BB1_14:
	add.s64 	%rd129, %rd8, -1;
	and.b64  	%rd130, %rd129, 15;
	setp.eq.s64 	%p28, %rd130, 0;
	@%p28 bra 	$L__BB1_25;
	setp.lt.u32 	%p29, %r12, 7;
	@%p29 bra 	$L__BB1_17;
	shl.b64 	%rd132, %rd189, 3;
	add.s64 	%rd133, %rd11, %rd132;
	ld.global.f64 	%fd55, [%rd133];
	setp.gt.f64 	%p30, %fd55, %fd87;
	selp.b64 	%rd134, %rd189, %rd197, %p30;
	selp.f64 	%fd56, %fd55, %fd87, %p30;
	add.s64 	%rd135, %rd189, 1;
	ld.global.f64 	%fd57, [%rd133+8];
	setp.gt.f64 	%p31, %fd57, %fd56;
	selp.b64 	%rd136, %rd135, %rd134, %p31;
	selp.f64 	%fd58, %fd57, %fd56, %p31;
	add.s64 	%rd137, %rd189, 2;
	ld.global.f64 	%fd59, [%rd133+16];
	setp.gt.f64 	%p32, %fd59, %fd58;
	selp.b64 	%rd138, %rd137, %rd136, %p32;
	selp.f64 	%fd60, %fd59, %fd58, %p32;
	add.s64 	%rd139, %rd189, 3;
	ld.global.f64 	%fd61, [%rd133+24];
	setp.gt.f64 	%p33, %fd61, %fd60;
	selp.b64 	%rd140, %rd139, %rd138, %p33;
	selp.f64 	%fd62, %fd61, %fd60, %p33;
	add.s64 	%rd141, %rd189, 4;
	ld.global.f64 	%fd63, [%rd133+32];
	setp.gt.f64 	%p34, %fd63, %fd62;
	selp.b64 	%rd142, %rd141, %rd140, %p34;
	selp.f64 	%fd64, %fd63, %fd62, %p34;
	add.s64 	%rd143, %rd189, 5;
	ld.global.f64 	%fd65, [%rd133+40];
	setp.gt.f64 	%p35, %fd65, %fd64;
	selp.b64 	%rd144, %rd143, %rd142, %p35;
	selp.f64 	%fd66, %fd65, %fd64, %p35;
	add.s64 	%rd145, %rd189, 6;
	ld.global.f64 	%fd67, [%rd133+48];
	setp.gt.f64 	%p36, %fd67, %fd66;
	selp.b64 	%rd146, %rd145, %rd144, %p36;
	selp.f64 	%fd68, %fd67, %fd66, %p36;
	add.s64 	%rd147, %rd189, 7;
	ld.global.f64 	%fd69, [%rd133+56];
	setp.gt.f64 	%p37, %fd69, %fd68;
	selp.b64 	%rd197, %rd147, %rd146, %p37;
	selp.f64 	%fd87, %fd69, %fd68, %p37;
	add.s64 	%rd189, %rd189, 8;
$L__BB1_17:
	setp.eq.s32 	%p38, %r11, 0;
	@%p38 bra 	$L__BB1_25;
	setp.lt.u32 	%p39, %r14, 3;
	@%p39 bra 	$L__BB1_20;
	shl.b64 	%rd149, %rd189, 3;
	add.s64 	%rd150, %rd11, %rd149;
	ld.global.f64 	%fd71, [%rd150];
	setp.gt.f64 	%p40, %fd71, %fd87;
	selp.b64 	%rd151, %rd189, %rd197, %p40;
	selp.f64 	%fd72, %fd71, %fd87, %p40;
	add.s64 	%rd152, %rd189, 1;
	ld.global.f64 	%fd73, [%rd150+8];
	setp.gt.f64 	%p41, %fd73, %fd72;
	selp.b64 	%rd153, %rd152, %rd151, %p41;
	selp.f64 	%fd74, %fd73, %fd72, %p41;
	add.s64 	%rd154, %rd189, 2;
	ld.global.f64 	%fd75, [%rd150+16];
	setp.gt.f64 	%p42, %fd75, %fd74;
	selp.b64 	%rd155, %rd154, %rd153, %p42;
	selp.f64 	%fd76, %fd75, %fd74, %p42;
	add.s64 	%rd156, %rd189, 3;
	ld.global.f64 	%fd77, [%rd150+24];
	setp.gt.f64 	%p43, %fd77, %fd76;
	selp.b64 	%rd197, %rd156, %rd155, %p43;
	selp.f64 	%fd87, %fd77, %fd76, %p43;
	add.s64 	%rd189, %rd189, 4;
$L__BB1_20:
	setp.eq.s32 	%p44, %r13, 0;
	@%p44 bra 	$L__BB1_25;
	setp.eq.s32 	%p45, %r13, 1;
	shl.b64 	%rd157, %rd189, 3;
	add.s64 	%rd48, %rd11, %rd157;
	ld.global.f64 	%fd78, [%rd48];
	setp.gt.f64 	%p46, %fd78, %fd87;
	selp.b64 	%rd197, %rd189, %rd197, %p46;
	selp.f64 	%fd87, %fd78, %fd87, %p46;
	@%p45 bra 	$L__BB1_25;
	setp.eq.s32 	%p47, %r13, 2;
	add.s64 	%rd158, %rd189, 1;
	ld.global.f64 	%fd79, [%rd48+8];
	setp.gt.f64 	%p48, %fd79, %fd87;
	selp.b64 	%rd197, %rd158, %rd197, %p48;
	selp.f64 	%fd87, %fd79, %fd87, %p48;
	@%p47 bra 	$L__BB1_25;
	ld.global.f64 	%fd14, [%rd48+16];
	setp.leu.f64 	%p49, %fd14, %fd87;
	@%p49 bra 	$L__BB1_25;
	add.s64 	%rd197, %rd189, 2;
	mov.f64 	%fd87, %fd14;
$L__BB1_25:
	shl.b64 	%rd159, %rd184, 3;
	add.s64 	%rd160, %rd3, %rd159;
	ld.global.f64 	%fd16, [%rd160];
	setp.geu.f64 	%p50, %fd16, %fd87;
	@%p50 bra 	$L__BB1_27;
	shl.b64 	%rd161, %rd197, 3;
	add.s64 	%rd162, %rd11, %rd161;
	st.global.f64 	[%rd162], %fd16;
	shl.b64 	%rd163, %rd197, 2;
	add.s64 	%rd164, %rd71, %rd163;
	st.u32 	[%rd164], %rd184;
$L__BB1_27:
	add.s64 	%rd184, %rd184, 1;
	setp.lt.s64 	%p51, %rd184, %rd6;
	@%p51 bra 	$L__BB1_10;
$L__BB1_28:
	cvt.u32.u64 	%r43, %rd8;
	setp.lt.s32 	%p52, %r43, 1;
	@%p52 bra 	$L__BB1_35;
	and.b64  	%rd180, %rd8, 3;
	and.b32  	%r45, %r43, 3;
	setp.eq.s32 	%p53, %r45, 0;
	mov.u64 	%rd200, %rd7;
	@%p53 bra 	$L__BB1_32;
	shl.b64 	%rd165, %rd7, 2;
	add.s64 	%rd182, %rd1, %rd165;
	add.s64 	%rd200, %rd7, %rd180;
	mov.u64 	%rd181, %rd71;
$L__BB1_31:
	.pragma "nounroll";
	ld.u32 	%r46, [%rd181];
	mul.wide.s32 	%rd166, %r46, 4;
	add.s64 	%rd167, %rd2, %rd166;
	ld.global.u32 	%r47, [%rd167];
	st.global.u32 	[%rd182], %r47;
	add.s64 	%rd182, %rd182, 4;
	add.s64 	%rd181, %rd181, 4;
	add.s64 	%rd180, %rd180, -1;
	setp.ne.s64 	%p54, %rd180, 0;
	@%p54 bra 	$L__BB1_31;
$L__BB1_32:
	setp.lt.u32 	%p55, %r43, 4;
	@%p55 bra 	$L__BB1_35;
	shl.b64 	%rd168, %rd200, 2;
	add.s64 	%rd169, %rd168, 8;
	shl.b64 	%rd170, %rd7, 2;
	sub.s64 	%rd171, %rd169, %rd170;
	add.s64 	%rd199, %rd71, %rd171;
	add.s64 	%rd198, %rd1, %rd169;
	add.s64 	%rd26, %rd7, %rd8;
$L__BB1_34:
	ld.u32 	%r49, [%rd199+-8];
	mul.wide.s32 	%rd172, %r49, 4;
	add.s64 	%rd173, %rd2, %rd172;
	ld.global.u32 	%r50, [%rd173];
	st.global.u32 	[%rd198+-8], %r50;
	ld.u32 	%r51, [%rd199+-4];
	mul.wide.s32 	%rd174, %r51, 4;
	add.s64 	%rd175, %rd2, %rd174;
	ld.global.u32 	%r52, [%rd175];
	st.global.u32 	[%rd198+-4], %r52;
	ld.u32 	%r53, [%rd199];
	mul.wide.s32 	%rd176, %r53, 4;
	add.s64 	%rd177, %rd2, %rd176;
	ld.global.u32 	%r54, [%rd177];
	st.global.u32 	[%rd198], %r54;
	ld.u32 	%r55, [%rd199+4];
	mul.wide.s32 	%rd178, %r55, 4;
	add.s64 	%rd179, %rd2, %rd178;
	ld.global.u32 	%r56, [%rd179];
	st.global.u32 	[%rd198+4], %r56;
	add.s64 	%rd200, %rd200, 4;
	add.s64 	%rd199, %rd199, 16;
	add.s64 	%rd198, %rd198, 16;
	setp.lt.s64 	%p56, %rd200, %rd26;
	@%p56 bra 	$L__BB1_34;
$L__BB1_35:
	{ // callseq 1, 0
	.param .b64 param0;
	st.param.b64 	[param0], %rd71;
	call.uni 
	free, 
	(
	param0
	);
	} // callseq 1
$L__BB1_36:
	ret;

}


// ===== COMPILED SASS (sm_100) =====

	.target	sm_100

	.elftype	@"ET_EXEC"


//--------------------- .note.nv.tkinfo           --------------------------
	.section	.note.nv.tkinfo,"",@"SHT_NOTE"
	.sectionflags	@"SHF_NOTE_NV_TKINFO"
	.tkinfo
        /*0018*/ 	.word	0x00000002
        /*0030*/ 	.string	""
        /*0030*/ 	.string	"ptxas"
        /*0030*/ 	.string	"Cuda compilation tools, release 13.0, V13.0.88"
        /*0030*/ 	.string	"Build cuda_13.0.r13.0/compiler.36424714_0"
        /*0030*/ 	.string	"-arch sm_100 -m 64 "



//--------------------- .note.nv.cuinfo           --------------------------
	.section	.note.nv.cuinfo,"",@"SHT_NOTE"
	.sectionflags	@"SHF_NOTE_NV_CUINFO"
        /*0018*/ 	.short	0x0002
        /*001a*/ 	.short	0x0064
        /*001c*/ 	.short	0x0082
	.zero		2


//--------------------- .nv.info                  --------------------------
	.section	.nv.info,"",@"SHT_CUDA_INFO"
	.align	4


	//----- nvinfo : EIATTR_REGCOUNT
	.align		4
        /*0000*/ 	.byte	0x04, 0x2f
        /*0002*/ 	.short	(.L_1 - .L_0)
	.align		4
.L_0:
        /*0004*/ 	.word	index@(_Z13calcDistancesPdS_S_xi)
        /*0008*/ 	.word	0x00000020


	//----- nvinfo : EIATTR_FRAME_SIZE
	.align		4
.L_1:
        /*000c*/ 	.byte	0x04, 0x11
        /*000e*/ 	.short	(.L_3 - .L_2)
	.align		4
.L_2:
        /*0010*/ 	.word	index@($__internal_0_$__cuda_sm20_dsqrt_rn_f64_mediumpath_v1)
        /*0014*/ 	.word	0x00000000


	//----- nvinfo : EIATTR_FRAME_SIZE
	.align		4
.L_3:
        /*0018*/ 	.byte	0x04, 0x11
        /*001a*/ 	.short	(.L_5 - .L_4)
	.align		4
.L_4:
        /*001c*/ 	.word	index@(_Z13calcDistancesPdS_S_xi)
        /*0020*/ 	.word	0x00000000


	//----- nvinfo : EIATTR_REGCOUNT
	.align		4
.L_5:
        /*0024*/ 	.byte	0x04, 0x2f
        /*0026*/ 	.short	(.L_7 - .L_6)
	.align		4
.L_6:
        /*0028*/ 	.word	index@(_Z3knnPiPdixiS0_S_S0_)
        /*002c*/ 	.word	0x00000028


	//----- nvinfo : EIATTR_FRAME_SIZE
	.align		4
.L_7:
        /*0030*/ 	.byte	0x04, 0x11
        /*0032*/ 	.short	(.L_9 - .L_8)
	.align		4
.L_8:
        /*0034*/ 	.word	index@(_Z3knnPiPdixiS0_S_S0_)
        /*0038*/ 	.word	0x00000000


	//----- nvinfo : EIATTR_MIN_STACK_SIZE
	.align		4
.L_9:
        /*003c*/ 	.byte	0x04, 0x12
        /*003e*/ 	.short	(.L_11 - .L_10)
	.align		4
.L_10:
        /*0040*/ 	.word	index@(_Z3knnPiPdixiS0_S_S0_)
        /*0044*/ 	.word	0x00000000


	//----- nvinfo : EIATTR_MIN_STACK_SIZE
	.align		4
.L_11:
        /*0048*/ 	.byte	0x04, 0x12
        /*004a*/ 	.short	(.L_13 - .L_12)
	.align		4
.L_12:
        /*004c*/ 	.word	index@(_Z13calcDistancesPdS_S_xi)
        /*0050*/ 	.word	0x00000000
.L_13:


//--------------------- .nv.compat                --------------------------
	.section	.nv.compat,"",@"SHT_CUDA_COMPAT_INFO"
	.align	4
        /*0000*/ 	.byte	0x02, 0x09, 0x00, 0x00, 0x02, 0x02, 0x01, 0x00, 0x02, 0x05, 0x05, 0x00, 0x03, 0x07, 0x01, 0x01
        /*0010*/ 	.byte	0x02, 0x03, 0x00, 0x00, 0x02, 0x06, 0x01, 0x00, 0x04, 0x0b, 0x08, 0x00, 0x01, 0x00, 0x00, 0x00
        /*0020*/ 	.byte	0x00, 0x00, 0x00, 0x00


//--------------------- .nv.info._Z3knnPiPdixiS0_S_S0_ --------------------------
	.section	.nv.info._Z3knnPiPdixiS0_S_S0_,"",@"SHT_CUDA_INFO"
	.sectionflags	@""
	.align	4


	//----- nvinfo : EIATTR_CUDA_API_VERSION
	.align		4
        /*0000*/ 	.byte	0x04, 0x37
        /*0002*/ 	.short	(.L_15 - .L_14)
.L_14:
        /*0004*/ 	.word	0x00000082


	//----- nvinfo : EIATTR_KPARAM_INFO
	.align		4
.L_15:
        /*0008*/ 	.byte	0x04, 0x17
        /*000a*/ 	.short	(.L_17 - .L_16)
.L_16:
        /*000c*/ 	.word	0x00000000
        /*0010*/ 	.short	0x0007
        /*0012*/ 	.short	0x0038
        /*0014*/ 	.byte	0x00, 0xf5, 0x21, 0x00


	//----- nvinfo : EIATTR_KPARAM_INFO
	.align		4
.L_17:
        /*0018*/ 	.byte	0x04, 0x17
        /*001a*/ 	.short	(.L_19 - .L_18)
.L_18:
        /*001c*/ 	.word	0x00000000
        /*0020*/ 	.short	0x0006
        /*0022*/ 	.short	0x0030
        /*0024*/ 	.byte	0x00, 0xf5, 0x21, 0x00


	//----- nvinfo : EIATTR_KPARAM_INFO
	.align		4
.L_19:
        /*0028*/ 	.byte	0x04, 0x17
        /*002a*/ 	.short	(.L_21 - .L_20)
.L_20:
        /*002c*/ 	.word	0x00000000
        /*0030*/ 	.short	0x0005
        /*0032*/ 	.short	0x0028
        /*0034*/ 	.byte	0x00, 0xf5, 0x21, 0x00


	//----- nvinfo : EIATTR_KPARAM_INFO
	.align		4
.L_21:
        /*0038*/ 	.byte	0x04, 0x17
        /*003a*/ 	.short	(.L_23 - .L_22)
.L_22:
        /*003c*/ 	.word	0x00000000
        /*0040*/ 	.short	0x0004
        /*0042*/ 	.short	0x0020
        /*0044*/ 	.byte	0x00, 0xf0, 0x11, 0x00


	//----- nvinfo : EIATTR_KPARAM_INFO
	.align		4
.L_23:
        /*0048*/ 	.byte	0x04, 0x17
        /*004a*/ 	.short	(.L_25 - .L_24)
.L_24:
        /*004c*/ 	.word	0x00000000
        /*0050*/ 	.short	0x0003
        /*0052*/ 	.short	0x0018
        /*0054*/ 	.byte	0x00, 0xf0, 0x21, 0x00


	//----- nvinfo : EIATTR_KPARAM_INFO
	.align		4
.L_25:
        /*0058*/ 	.byte	0x04, 0x17
        /*005a*/ 	.short	(.L_27 - .L_26)
.L_26:
        /*005c*/ 	.word	0x00000000
        /*0060*/ 	.short	0x0002
        /*0062*/ 	.short	0x0010
        /*0064*/ 	.byte	0x00, 0xf0, 0x11, 0x00


	//----- nvinfo : EIATTR_KPARAM_INFO
	.align		4
.L_27:
        /*0068*/ 	.byte	0x04, 0x17
        /*006a*/ 	.short	(.L_29 - .L_28)
.L_28:
        /*006c*/ 	.word	0x00000000
        /*0070*/ 	.short	0x0001
        /*0072*/ 	.short	0x0008
        /*0074*/ 	.byte	0x00, 0xf5, 0x21, 0x00


	//----- nvinfo : EIATTR_KPARAM_INFO
	.align		4
.L_29:
        /*0078*/ 	.byte	0x04, 0x17
        /*007a*/ 	.short	(.L_31 - .L_30)
.L_30:
        /*007c*/ 	.word	0x00000000
        /*0080*/ 	.short	0x0000
        /*0082*/ 	.short	0x0000
        /*0084*/ 	.byte	0x00, 0xf5, 0x21, 0x00


	//----- nvinfo : EIATTR_SPARSE_MMA_MASK
	.align		4
.L_31:
        /*0088*/ 	.byte	0x03, 0x50
        /*008a*/ 	.short	0x0000


	//----- nvinfo : EIATTR_MAXREG_COUNT
	.align		4
        /*008c*/ 	.byte	0x03, 0x1b
        /*008e*/ 	.short	0x00ff


	//----- nvinfo : EIATTR_EXTERNS
	.align		4
        /*0090*/ 	.byte	0x04, 0x0f
        /*0092*/ 	.short	(.L_33 - .L_32)


	//   ....[0]....
	.align		4
.L_32:
        /*0094*/ 	.word	index@(malloc)


	//   ....[1]....
	.align		4
        /*0098*/ 	.word	index@(free)


	//----- nvinfo : EIATTR_MERCURY_ISA_VERSION
	.align		4
.L_33:
        /*009c*/ 	.byte	0x03, 0x5f
        /*009e*/ 	.short	0x0101


	//----- nvinfo : EIATTR_VRC_CTA_INIT_COUNT
	.align		4
        /*00a0*/ 	.byte	0x02, 0x4a
	.zero		1
	.zero		1


	//----- nvinfo : EIATTR_SYSCALL_OFFSETS
	.align		4
        /*00a4*/ 	.byte	0x04, 0x46
        /*00a6*/ 	.short	(.L_35 - .L_34)


	//   ....[0]....
.L_34:
        /*00a8*/ 	.word	0x00000240


	//   ....[1]....
        /*00ac*/ 	.word	0x00002690


	//----- nvinfo : EIATTR_EXIT_INSTR_OFFSETS
	.align		4
.L_35:
        /*00b0*/ 	.byte	0x04, 0x1c
        /*00b2*/ 	.short	(.L_37 - .L_36)


	//   ....[0]....
.L_36:
        /*00b4*/ 	.word	0x00000100


	//   ....[1]....
        /*00b8*/ 	.word	0x000026a0


	//----- nvinfo : EIATTR_CRS_STACK_SIZE
	.align		4
.L_37:
        /*00bc*/ 	.byte	0x04, 0x1e
        /*00be*/ 	.short	(.L_39 - .L_38)
.L_38:
        /*00c0*/ 	.word	0x00000000


	//----- nvinfo : EIATTR_CBANK_PARAM_SIZE
	.align		4
.L_39:
        /*00c4*/ 	.byte	0x03, 0x19
        /*00c6*/ 	.short	0x0040


	//----- nvinfo : EIATTR_PARAM_CBANK
	.align		4
        /*00c8*/ 	.byte	0x04, 0x0a
        /*00ca*/ 	.short	(.L_41 - .L_40)
	.align		4
.L_40:
        /*00cc*/ 	.word	index@(.nv.constant0._Z3knnPiPdixiS0_S_S0_)
        /*00d0*/ 	.short	0x0380
        /*00d2*/ 	.short	0x0040


	//----- nvinfo : EIATTR_SW_WAR
	.align		4
.L_41:
        /*00d4*/ 	.byte	0x04, 0x36
        /*00d6*/ 	.short	(.L_43 - .L_42)
.L_42:
        /*00d8*/ 	.word	0x00000008
.L_43:


//--------------------- .nv.info._Z13calcDistancesPdS_S_xi --------------------------
	.section	.nv.info._Z13calcDistancesPdS_S_xi,"",@"SHT_CUDA_INFO"
	.sectionflags	@""
	.align	4


	//----- nvinfo : EIATTR_CUDA_API_VERSION
	.align		4
        /*0000*/ 	.byte	0x04, 0x37
        /*0002*/ 	.short	(.L_45 - .L_44)
.L_44:
        /*0004*/ 	.word	0x00000082


	//----- nvinfo : EIATTR_KPARAM_INFO
	.align		4
.L_45:
        /*0008*/ 	.byte	0x04, 0x17
        /*000a*/ 	.short	(.L_47 - .L_46)
.L_46:
        /*000c*/ 	.word	0x00000000
        /*0010*/ 	.short	0x0004
        /*0012*/ 	.short	0x0020
        /*0014*/ 	.byte	0x00, 0xf0, 0x11, 0x00


	//----- nvinfo : EIATTR_KPARAM_INFO
	.align		4
.L_47:
        /*0018*/ 	.byte	0x04, 0x17
        /*001a*/ 	.short	(.L_49 - .L_48)
.L_48:
        /*001c*/ 	.word	0x00000000
        /*0020*/ 	.short	0x0003
        /*0022*/ 	.short	0x0018
        /*0024*/ 	.byte	0x00, 0xf0, 0x21, 0x00


	//----- nvinfo : EIATTR_KPARAM_INFO
	.align		4
.L_49:
        /*0028*/ 	.byte	0x04, 0x17
        /*002a*/ 	.short	(.L_51 - .L_50)
.L_50:
        /*002c*/ 	.word	0x00000000
        /*0030*/ 	.short	0x0002
        /*0032*/ 	.short	0x0010
        /*0034*/ 	.byte	0x00, 0xf5, 0x21, 0x00


	//----- nvinfo : EIATTR_KPARAM_INFO
	.align		4
.L_51:
        /*0038*/ 	.byte	0x04, 0x17
        /*003a*/ 	.short	(.L_53 - .L_52)
.L_52:
        /*003c*/ 	.word	0x00000000
        /*0040*/ 	.short	0x0001
        /*0042*/ 	.short	0x0008
        /*0044*/ 	.byte	0x00, 0xf5, 0x21, 0x00


	//----- nvinfo : EIATTR_KPARAM_INFO
	.align		4
.L_53:
        /*0048*/ 	.byte	0x04, 0x17
        /*004a*/ 	.short	(.L_55 - .L_54)
.L_54:
        /*004c*/ 	.word	0x00000000
        /*0050*/ 	.short	0x0000
        /*0052*/ 	.short	0x0000
        /*0054*/ 	.byte	0x00, 0xf5, 0x21, 0x00


	//----- nvinfo : EIATTR_SPARSE_MMA_MASK
	.align		4
.L_55:
        /*0058*/ 	.byte	0x03, 0x50
        /*005a*/ 	.short	0x0000


	//----- nvinfo : EIATTR_MAXREG_COUNT
	.align		4
        /*005c*/ 	.byte	0x03, 0x1b
        /*005e*/ 	.short	0x00ff


	//----- nvinfo : EIATTR_MERCURY_ISA_VERSION
	.align		4
        /*0060*/ 	.byte	0x03, 0x5f
        /*0062*/ 	.short	0x0101


	//----- nvinfo : EIATTR_VRC_CTA_INIT_COUNT
	.align		4
        /*0064*/ 	.byte	0x02, 0x4a
	.zero		1
	.zero		1


	//----- nvinfo : EIATTR_EXIT_INSTR_OFFSETS
	.align		4
        /*0068*/ 	.byte	0x04, 0x1c
        /*006a*/ 	.short	(.L_57 - .L_56)


	//   ....[0]....
.L_56:
        /*006c*/ 	.word	0x00000090


	//   ....[1]....
        /*0070*/ 	.word	0x000001b0


	//   ....[2]....
        /*0074*/ 	.word	0x00000ac0


	//----- nvinfo : EIATTR_CRS_STACK_SIZE
	.align		4
.L_57:
        /*0078*/ 	.byte	0x04, 0x1e
        /*007a*/ 	.short	(.L_59 - .L_58)
.L_58:
        /*007c*/ 	.word	0x00000000


	//----- nvinfo : EIATTR_CBANK_PARAM_SIZE
	.align		4
.L_59:
        /*0080*/ 	.byte	0x03, 0x19
        /*0082*/ 	.short	0x0024


	//----- nvinfo : EIATTR_PARAM_CBANK
	.align		4
        /*0084*/ 	.byte	0x04, 0x0a
        /*0086*/ 	.short	(.L_61 - .L_60)
	.align		4
.L_60:
        /*0088*/ 	.word	index@(.nv.constant0._Z13calcDistancesPdS_S_xi)
        /*008c*/ 	.short	0x0380
        /*008e*/ 	.short	0x0024


	//----- nvinfo : EIATTR_SW_WAR
	.align		4
.L_61:
        /*0090*/ 	.byte	0x04, 0x36
        /*0092*/ 	.short	(.L_63 - .L_62)
.L_62:
        /*0094*/ 	.word	0x00000008
.L_63:


//--------------------- .nv.callgraph             --------------------------
	.section	.nv.callgraph,"",@"SHT_CUDA_CALLGRAPH"
	.align	4
	.sectionentsize	8
	.align		4
        /*0000*/ 	.word	0x00000000
	.align		4
        /*0004*/ 	.word	0xffffffff
	.align		4
        /*0008*/ 	.word	index@(_Z3knnPiPdixiS0_S_S0_)
	.align		4
        /*000c*/ 	.word	index@(free)
	.align		4
        /*0010*/ 	.word	index@(_Z3knnPiPdixiS0_S_S0_)
	.align		4
        /*0014*/ 	.word	index@(malloc)
	.align		4
        /*0018*/ 	.word	0x00000000
	.align		4
        /*001c*/ 	.word	0xfffffffe
	.align		4
        /*0020*/ 	.word	0x00000000
	.align		4
        /*0024*/ 	.word	0xfffffffd
	.align		4
        /*0028*/ 	.word	0x00000000
	.align		4
        /*002c*/ 	.word	0xfffffffc


//--------------------- .nv.constant4             --------------------------
	.section	.nv.constant4,"a",@progbits
	.align	8
	.align		8
.nv.constant4:
        /*0000*/ 	.dword	malloc
	.align		8
        /*0008*/ 	.dword	free


//--------------------- .text._Z3knnPiPdixiS0_S_S0_ --------------------------
	.section	.text._Z3knnPiPdixiS0_S_S0_,"ax",@progbits
	.align	128
        .global         _Z3knnPiPdixiS0_S_S0_
        .type           _Z3knnPiPdixiS0_S_S0_,@function
        .size           _Z3knnPiPdixiS0_S_S0_,(.L_x_46 - _Z3knnPiPdixiS0_S_S0_)
        .other          _Z3knnPiPdixiS0_S_S0_,@"STO_CUDA_ENTRY STV_DEFAULT"
_Z3knnPiPdixiS0_S_S0_:
.text._Z3knnPiPdixiS0_S_S0_:
[----:B------:R-:W0:Y:S01]  /*0000*/  LDC R1, c[0x0][0x37c] ;  /* 0x0000df00ff017b82 */ /* 0x000e220000000800 */
[----:B------:R-:W1:Y:S07]  /*0010*/  S2R R3, SR_TID.X ;  /* 0x0000000000037919 */ /* 0x000e6e0000002100 */
[----:B------:R-:W1:Y:S01]  /*0020*/  S2UR UR4, SR_CTAID.X ;  /* 0x00000000000479c3 */ /* 0x000e620000002500 */
[----:B------:R-:W2:Y:S07]  /*0030*/  LDCU.64 UR6, c[0x0][0x398] ;  /* 0x00007300ff0677ac */ /* 0x000eae0008000a00 */
[----:B------:R-:W1:Y:S08]  /*0040*/  LDC R18, c[0x0][0x360] ;  /* 0x0000d800ff127b82 */ /* 0x000e700000000800 */
[----:B------:R-:W3:Y:S01]  /*0050*/  LDC R5, c[0x0][0x390] ;  /* 0x0000e400ff057b82 */ /* 0x000ee20000000800 */
[----:B-1----:R-:W-:-:S04]  /*0060*/  IMAD R18, R18, UR4, R3 ;  /* 0x0000000412127c24 */ /* 0x002fc8000f8e0203 */
[----:B---3--:R-:W-:-:S05]  /*0070*/  IMAD R22, R18, R5, RZ ;  /* 0x0000000512167224 */ /* 0x008fca00078e02ff */
[C---:B--2---:R-:W-:Y:S02]  /*0080*/  ISETP.GE.U32.AND P0, PT, R22.reuse, UR6, PT ;  /* 0x0000000616007c0c */ /* 0x044fe4000bf06070 */
[----:B------:R-:W-:Y:S02]  /*0090*/  IADD3 R2, P1, PT, R22, R5, RZ ;  /* 0x0000000516027210 */ /* 0x000fe40007f3e0ff */
[----:B------:R-:W-:Y:S02]  /*00a0*/  ISETP.GE.AND.EX P0, PT, RZ, UR7, PT, P0 ;  /* 0x00000007ff007c0c */ /* 0x000fe4000bf06300 */
[----:B------:R-:W-:Y:S02]  /*00b0*/  LEA.HI.X.SX32 R16, R5, RZ, 0x1, P1 ;  /* 0x000000ff05107211 */ /* 0x000fe400008f0eff */
[----:B------:R-:W-:-:S04]  /*00c0*/  ISETP.LT.U32.AND P1, PT, R2, UR6, PT ;  /* 0x0000000602007c0c */ /* 0x000fc8000bf21070 */
[----:B------:R-:W-:-:S04]  /*00d0*/  ISETP.LT.AND.EX P1, PT, R16, UR7, PT, P1 ;  /* 0x0000000710007c0c */ /* 0x000fc8000bf21310 */
[----:B------:R-:W-:Y:S02]  /*00e0*/  SEL R2, R2, UR6, P1 ;  /* 0x0000000602027c07 */ /* 0x000fe40008800000 */
[----:B------:R-:W-:Y:S01]  /*00f0*/  SEL R16, R16, UR7, P1 ;  /* 0x0000000710107c07 */ /* 0x000fe20008800000 */
[----:B0-----:R-:W-:Y:S06]  /*0100*/  @P0 EXIT ;  /* 0x000000000000094d */ /* 0x001fec0003800000 */
[----:B------:R-:W0:Y:S01]  /*0110*/  LDC R17, c[0x0][0x3a0] ;  /* 0x0000e800ff117b82 */ /* 0x000e220000000800 */
[----:B------:R-:W-:Y:S01]  /*0120*/  LOP3.LUT R3, RZ, R22, RZ, 0x33, !PT ;  /* 0x00000016ff037212 */ /* 0x000fe200078e33ff */
[----:B------:R-:W1:Y:S03]  /*0130*/  LDCU.64 UR36, c[0x0][0x358] ;  /* 0x00006b00ff2477ac */ /* 0x000e660008000a00 */
[----:B------:R-:W-:Y:S01]  /*0140*/  IADD3 R4, P0, PT, R3, R2, RZ ;  /* 0x0000000203047210 */ /* 0x000fe20007f1e0ff */
[----:B------:R-:W2:Y:S03]  /*0150*/  LDCU.64 UR40, c[0x0][0x3b8] ;  /* 0x00007700ff2877ac */ /* 0x000ea60008000a00 */
[----:B------:R-:W-:Y:S01]  /*0160*/  IADD3.X R3, PT, PT, R16, -0x1, RZ, P0, !PT ;  /* 0xffffffff10037810 */ /* 0x000fe200007fe4ff */
[----:B------:R-:W3:Y:S01]  /*0170*/  LDCU.64 UR44, c[0x0][0x3b8] ;  /* 0x00007700ff2c77ac */ /* 0x000ee20008000a00 */
[----:B------:R-:W4:Y:S01]  /*0180*/  LDCU.64 UR38, c[0x0][0x388] ;  /* 0x00007100ff2677ac */ /* 0x000f220008000a00 */
[----:B------:R-:W0:Y:S02]  /*0190*/  LDCU.64 UR42, c[0x0][0x388] ;  /* 0x00007100ff2a77ac */ /* 0x000e240008000a00 */
[----:B0-----:R-:W-:-:S02]  /*01a0*/  SHF.R.S32.HI R0, RZ, 0x1f, R17 ;  /* 0x0000001fff007819 */ /* 0x001fc40000011411 */
[----:B------:R-:W-:-:S04]  /*01b0*/  ISETP.GE.U32.AND P0, PT, R4, R17, PT ;  /* 0x000000110400720c */ /* 0x000fc80003f06070 */
[----:B------:R-:W-:Y:S02]  /*01c0*/  ISETP.GE.AND.EX P0, PT, R3, R0, PT, P0 ;  /* 0x000000000300720c */ /* 0x000fe40003f06300 */
[----:B------:R-:W-:-:S04]  /*01d0*/  MOV R0, 0x0 ;  /* 0x0000000000007802 */ /* 0x000fc80000000f00 */
[----:B------:R0:W0:Y:S07]  /*01e0*/  LDC.64 R6, c[0x4][R0] ;  /* 0x0100000000067b82 */ /* 0x00002e0000000a00 */
[----:B------:R-:W-:-:S04]  /*01f0*/  @!P0 VIADD R17, R4, 0x1 ;  /* 0x0000000104118836 */ /* 0x000fc80000000000 */
[----:B------:R-:W-:Y:S01]  /*0200*/  IMAD.WIDE R4, R17, 0x4, RZ ;  /* 0x0000000411047825 */ /* 0x000fe200078e02ff */
[----:B------:R-:W-:-:S03]  /*0210*/  SHF.R.S32.HI R19, RZ, 0x1f, R17 ;  /* 0x0000001fff137819 */ /* 0x000fc60000011411 */
[----:B-1234-:R-:W-:-:S07]  /*0220*/  IMAD R18, R18, R17, RZ ;  /* 0x0000001112127224 */ /* 0x01efce00078e02ff */
[----:B------:R-:W-:-:S07]  /*0230*/  LEPC R20, `(.L_x_0) ;  /* 0x000000001014794e */ /* 0x000fce0000000000 */
[----:B0-----:R-:W-:Y:S05]  /*0240*/  CALL.ABS.NOINC R6 ;  /* 0x0000000006007343 */ /* 0x001fea0003c00000 */
.L_x_0:
[----:B------:R-:W-:Y:S01]  /*0250*/  ISETP.GE.AND P0, PT, R17, 0x1, PT ;  /* 0x000000011100780c */ /* 0x000fe20003f06270 */
[----:B------:R-:W-:-:S12]  /*0260*/  BSSY.RECONVERGENT B0, `(.L_x_1) ;  /* 0x000003c000007945 */ /* 0x000fd80003800200 */
[----:B------:R-:W-:Y:S05]  /*0270*/  @!P0 BRA `(.L_x_2) ;  /* 0x0000000000e88947 */ /* 0x000fea0003800000 */
[C---:B------:R-:W-:Y:S01]  /*0280*/  ISETP.GE.U32.AND P0, PT, R17.reuse, 0x4, PT ;  /* 0x000000041100780c */ /* 0x040fe20003f06070 */
[----:B------:R-:W-:Y:S01]  /*0290*/  BSSY.RECONVERGENT B1, `(.L_x_3) ;  /* 0x0000023000017945 */ /* 0x000fe20003800200 */
[----:B------:R-:W-:Y:S01]  /*02a0*/  LOP3.LUT R0, R17, 0x3, RZ, 0xc0, !PT ;  /* 0x0000000311007812 */ /* 0x000fe200078ec0ff */
[----:B------:R-:W-:-:S03]  /*02b0*/  IMAD.MOV.U32 R3, RZ, RZ, RZ ;  /* 0x000000ffff037224 */ /* 0x000fc600078e00ff */
[----:B------:R-:W-:-:S07]  /*02c0*/  ISETP.NE.AND P1, PT, R0, RZ, PT ;  /* 0x000000ff0000720c */ /* 0x000fce0003f25270 */
[----:B------:R-:W-:Y:S06]  /*02d0*/  @!P0 BRA `(.L_x_4) ;  /* 0x0000000000788947 */ /* 0x000fec0003800000 */
[----:B------:R-:W-:Y:S01]  /*02e0*/  LOP3.LUT R3, R17, 0x7ffffffc, RZ, 0xc0, !PT ;  /* 0x7ffffffc11037812 */ /* 0x000fe200078ec0ff */
[----:B------:R-:W-:-:S07]  /*02f0*/  IMAD.MOV.U32 R23, RZ, RZ, RZ ;  /* 0x000000ffff177224 */ /* 0x000fce00078e00ff */
.L_x_5:
[C---:B-1----:R-:W-:Y:S01]  /*0300*/  IADD3 R6, P0, PT, R22.reuse, R23, RZ ;  /* 0x0000001716067210 */ /* 0x042fe20007f1e0ff */
[----:B------:R-:W-:Y:S02]  /*0310*/  IMAD.IADD R25, R22, 0x1, R23 ;  /* 0x0000000116197824 */ /* 0x000fe400078e0217 */
[----:B------:R-:W-:-:S04]  /*0320*/  IMAD.WIDE.U32 R10, R23, 0x4, R4 ;  /* 0x00000004170a7825 */ /* 0x000fc800078e0004 */
[----:B------:R-:W-:Y:S01]  /*0330*/  IMAD.X R7, RZ, RZ, RZ, P0 ;  /* 0x000000ffff077224 */ /* 0x000fe200000e06ff */
[C---:B------:R-:W-:Y:S01]  /*0340*/  LEA R8, P0, R6.reuse, UR38, 0x3 ;  /* 0x0000002606087c11 */ /* 0x040fe2000f8018ff */
[----:B------:R0:W-:Y:S03]  /*0350*/  ST.E desc[UR36][R10.64], R25 ;  /* 0x000000190a007985 */ /* 0x0001e6000c101924 */
[----:B------:R-:W-:-:S05]  /*0360*/  LEA.HI.X R9, R6, UR39, R7, 0x3, P0 ;  /* 0x0000002706097c11 */ /* 0x000fca00080f1c07 */
[----:B------:R-:W2:Y:S01]  /*0370*/  LDG.E.64 R12, desc[UR36][R8.64] ;  /* 0x00000024080c7981 */ /* 0x000ea2000c1e1b00 */
[----:B------:R-:W-:Y:S01]  /*0380*/  IADD3 R7, P0, PT, R18, R23, RZ ;  /* 0x0000001712077210 */ /* 0x000fe20007f1e0ff */
[----:B------:R-:W-:-:S04]  /*0390*/  VIADD R27, R25, 0x1 ;  /* 0x00000001191b7836 */ /* 0x000fc80000000000 */
[----:B------:R-:W-:Y:S01]  /*03a0*/  IMAD.X R14, RZ, RZ, RZ, P0 ;  /* 0x000000ffff0e7224 */ /* 0x000fe200000e06ff */
[----:B------:R-:W-:-:S04]  /*03b0*/  LEA R6, P0, R7, UR40, 0x3 ;  /* 0x0000002807067c11 */ /* 0x000fc8000f8018ff */
[----:B------:R-:W-:-:S05]  /*03c0*/  LEA.HI.X R7, R7, UR41, R14, 0x3, P0 ;  /* 0x0000002907077c11 */ /* 0x000fca00080f1c0e */
[----:B--2---:R1:W-:Y:S04]  /*03d0*/  STG.E.64 desc[UR36][R6.64], R12 ;  /* 0x0000000c06007986 */ /* 0x0043e8000c101b24 */
[----:B------:R1:W-:Y:S04]  /*03e0*/  ST.E desc[UR36][R10.64+0x4], R27 ;  /* 0x0000041b0a007985 */ /* 0x0003e8000c101924 */
[----:B------:R-:W2:Y:S01]  /*03f0*/  LDG.E.64 R14, desc[UR36][R8.64+0x8] ;  /* 0x00000824080e7981 */ /* 0x000ea2000c1e1b00 */
[----:B------:R-:W-:-:S03]  /*0400*/  VIADD R29, R25, 0x2 ;  /* 0x00000002191d7836 */ /* 0x000fc60000000000 */
[----:B--2---:R1:W-:Y:S04]  /*0410*/  STG.E.64 desc[UR36][R6.64+0x8], R14 ;  /* 0x0000080e06007986 */ /* 0x0043e8000c101b24 */
[----:B------:R1:W-:Y:S04]  /*0420*/  ST.E desc[UR36][R10.64+0x8], R29 ;  /* 0x0000081d0a007985 */ /* 0x0003e8000c101924 */
[----:B------:R-:W2:Y:S01]  /*0430*/  LDG.E.64 R20, desc[UR36][R8.64+0x10] ;  /* 0x0000102408147981 */ /* 0x000ea2000c1e1b00 */
[----:B------:R-:W-:-:S03]  /*0440*/  VIADD R31, R25, 0x3 ;  /* 0x00000003191f7836 */ /* 0x000fc60000000000 */
[----:B--2---:R1:W-:Y:S04]  /*0450*/  STG.E.64 desc[UR36][R6.64+0x10], R20 ;  /* 0x0000101406007986 */ /* 0x0043e8000c101b24 */
[----:B------:R1:W-:Y:S04]  /*0460*/  ST.E desc[UR36][R10.64+0xc], R31 ;  /* 0x00000c1f0a007985 */ /* 0x0003e8000c101924 */
[----:B0-----:R-:W2:Y:S01]  /*0470*/  LDG.E.64 R24, desc[UR36][R8.64+0x18] ;  /* 0x0000182408187981 */ /* 0x001ea2000c1e1b00 */
[----:B------:R-:W-:-:S05]  /*0480*/  VIADD R23, R23, 0x4 ;  /* 0x0000000417177836 */ /* 0x000fca0000000000 */
[----:B------:R-:W-:Y:S01]  /*0490*/  ISETP.NE.AND P0, PT, R23, R3, PT ;  /* 0x000000031700720c */ /* 0x000fe20003f05270 */
[----:B--2---:R1:W-:-:S12]  /*04a0*/  STG.E.64 desc[UR36][R6.64+0x18], R24 ;  /* 0x0000181806007986 */ /* 0x0043d8000c101b24 */
[----:B------:R-:W-:Y:S05]  /*04b0*/  @P0 BRA `(.L_x_5) ;  /* 0xfffffffc00900947 */ /* 0x000fea000383ffff */
.L_x_4:
[----:B------:R-:W-:Y:S05]  /*04c0*/  BSYNC.RECONVERGENT B1 ;  /* 0x0000000000017941 */ /* 0x000fea0003800200 */
.L_x_3:
[----:B------:R-:W-:Y:S05]  /*04d0*/  @!P1 BRA `(.L_x_2) ;  /* 0x0000000000509947 */ /* 0x000fea0003800000 */
[----:B-1----:R-:W-:-:S07]  /*04e0*/  IMAD.MOV.U32 R13, RZ, RZ, RZ ;  /* 0x000000ffff0d7224 */ /* 0x002fce00078e00ff */
.L_x_6:
[C---:B0-----:R-:W-:Y:S01]  /*04f0*/  IADD3 R9, P0, PT, R22.reuse, R3, RZ ;  /* 0x0000000316097210 */ /* 0x041fe20007f1e0ff */
[----:B------:R-:W-:Y:S02]  /*0500*/  IMAD.MOV.U32 R6, RZ, RZ, R4 ;  /* 0x000000ffff067224 */ /* 0x000fe400078e0004 */
[----:B------:R-:W-:Y:S02]  /*0510*/  IMAD.MOV.U32 R7, RZ, RZ, R5 ;  /* 0x000000ffff077224 */ /* 0x000fe400078e0005 */
[----:B------:R-:W-:Y:S01]  /*0520*/  IMAD.X R10, RZ, RZ, RZ, P0 ;  /* 0x000000ffff0a7224 */ /* 0x000fe200000e06ff */
[----:B------:R-:W-:Y:S01]  /*0530*/  LEA R8, P0, R9, UR42, 0x3 ;  /* 0x0000002a09087c11 */ /* 0x000fe2000f8018ff */
[----:B------:R-:W-:Y:S02]  /*0540*/  IMAD.IADD R15, R22, 0x1, R3 ;  /* 0x00000001160f7824 */ /* 0x000fe400078e0203 */
[----:B------:R-:W-:Y:S01]  /*0550*/  IMAD.WIDE.U32 R6, R3, 0x4, R6 ;  /* 0x0000000403067825 */ /* 0x000fe200078e0006 */
[----:B------:R-:W-:-:S04]  /*0560*/  LEA.HI.X R9, R9, UR43, R10, 0x3, P0 ;  /* 0x0000002b09097c11 */ /* 0x000fc800080f1c0a */
[----:B------:R0:W-:Y:S04]  /*0570*/  ST.E desc[UR36][R6.64], R15 ;  /* 0x0000000f06007985 */ /* 0x0001e8000c101924 */
[----:B------:R-:W2:Y:S01]  /*0580*/  LDG.E.64 R8, desc[UR36][R8.64] ;  /* 0x0000002408087981 */ /* 0x000ea2000c1e1b00 */
[----:B------:R-:W-:Y:S01]  /*0590*/  IADD3 R11, P0, PT, R18, R3, RZ ;  /* 0x00000003120b7210 */ /* 0x000fe20007f1e0ff */
[----:B------:R-:W-:Y:S02]  /*05a0*/  VIADD R13, R13, 0x1 ;  /* 0x000000010d0d7836 */ /* 0x000fe40000000000 */
[----:B------:R-:W-:Y:S02]  /*05b0*/  VIADD R3, R3, 0x1 ;  /* 0x0000000103037836 */ /* 0x000fe40000000000 */
[----:B------:R-:W-:Y:S01]  /*05c0*/  IMAD.X R12, RZ, RZ, RZ, P0 ;  /* 0x000000ffff0c7224 */ /* 0x000fe200000e06ff */
[----:B------:R-:W-:-:S04]  /*05d0*/  LEA R10, P0, R11, UR44, 0x3 ;  /* 0x0000002c0b0a7c11 */ /* 0x000fc8000f8018ff */
[----:B------:R-:W-:Y:S02]  /*05e0*/  LEA.HI.X R11, R11, UR45, R12, 0x3, P0 ;  /* 0x0000002d0b0b7c11 */ /* 0x000fe400080f1c0c */
[----:B------:R-:W-:-:S03]  /*05f0*/  ISETP.NE.AND P0, PT, R13, R0, PT ;  /* 0x000000000d00720c */ /* 0x000fc60003f05270 */
[----:B--2---:R0:W-:Y:S10]  /*0600*/  STG.E.64 desc[UR36][R10.64], R8 ;  /* 0x000000080a007986 */ /* 0x0041f4000c101b24 */
[----:B------:R-:W-:Y:S05]  /*0610*/  @P0 BRA `(.L_x_6) ;  /* 0xfffffffc00b40947 */ /* 0x000fea000383ffff */
.L_x_2:
[----:B------:R-:W-:Y:S05]  /*0620*/  BSYNC.RECONVERGENT B0 ;  /* 0x0000000000007941 */ /* 0x000fea0003800200 */
.L_x_1:
[----:B01----:R-:W-:Y:S01]  /*0630*/  IADD3 R7, P1, PT, R22, R17, RZ ;  /* 0x0000001116077210 */ /* 0x003fe20007f3e0ff */
[----:B------:R-:W-:Y:S03]  /*0640*/  BSSY.RECONVERGENT B1, `(.L_x_7) ;  /* 0x0000133000017945 */ /* 0x000fe60003800200 */
[----:B------:R-:W-:Y:S01]  /*0650*/  ISETP.GE.U32.AND P0, PT, R7, R2, PT ;  /* 0x000000020700720c */ /* 0x000fe20003f06070 */
[----:B------:R-:W-:-:S05]  /*0660*/  IMAD.X R13, RZ, RZ, R19, P1 ;  /* 0x000000ffff0d7224 */ /* 0x000fca00008e0613 */
[----:B------:R-:W-:-:S13]  /*0670*/  ISETP.GE.AND.EX P0, PT, R13, R16, PT, P0 ;  /* 0x000000100d00720c */ /* 0x000fda0003f06300 */
[----:B------:R-:W-:Y:S05]  /*0680*/  @P0 BRA `(.L_x_8) ;  /* 0x0000001000b80947 */ /* 0x000fea0003800000 */
[----:B------:R-:W0:Y:S01]  /*0690*/  LDCU.64 UR4, c[0x0][0x3b8] ;  /* 0x00007700ff0477ac */ /* 0x000e220008000a00 */
[C---:B------:R-:W-:Y:S02]  /*06a0*/  VIADD R0, R17.reuse, 0xf ;  /* 0x0000000f11007836 */ /* 0x040fe40000000000 */
[----:B------:R-:W-:-:S03]  /*06b0*/  VIADD R8, R17, 0x7 ;  /* 0x0000000711087836 */ /* 0x000fc60000000000 */
[----:B------:R-:W-:Y:S02]  /*06c0*/  LOP3.LUT R3, R0, 0xf, RZ, 0xc0, !PT ;  /* 0x0000000f00037812 */ /* 0x000fe400078ec0ff */
[C---:B------:R-:W-:Y:S02]  /*06d0*/  LOP3.LUT R6, R8.reuse, 0x7, RZ, 0xc0, !PT ;  /* 0x0000000708067812 */ /* 0x040fe400078ec0ff */
[----:B------:R-:W-:Y:S01]  /*06e0*/  LOP3.LUT R8, R8, 0x3, RZ, 0xc0, !PT ;  /* 0x0000000308087812 */ /* 0x000fe200078ec0ff */
[----:B------:R-:W-:Y:S02]  /*06f0*/  VIADD R3, R3, 0xffffffff ;  /* 0xffffffff03037836 */ /* 0x000fe40000000000 */
[----:B------:R-:W-:-:S03]  /*0700*/  VIADD R6, R6, 0xffffffff ;  /* 0xffffffff06067836 */ /* 0x000fc60000000000 */
[----:B------:R-:W-:Y:S02]  /*0710*/  ISETP.GE.U32.AND P2, PT, R3, 0x7, PT ;  /* 0x000000070300780c */ /* 0x000fe40003f46070 */
[----:B0-----:R-:W-:Y:S02]  /*0720*/  LEA R10, P0, R18, UR4, 0x3 ;  /* 0x00000004120a7c11 */ /* 0x001fe4000f8018ff */
[----:B------:R-:W-:Y:S01]  /*0730*/  ISETP.GE.U32.AND P1, PT, R6, 0x3, PT ;  /* 0x000000030600780c */ /* 0x000fe20003f26070 */
[----:B------:R-:W-:Y:S01]  /*0740*/  IMAD.MOV.U32 R6, RZ, RZ, R13 ;  /* 0x000000ffff067224 */ /* 0x000fe200078e000d */
[----:B------:R-:W-:Y:S02]  /*0750*/  LEA.HI.X R11, R18, UR5, RZ, 0x3, P0 ;  /* 0x00000005120b7c11 */ /* 0x000fe400080f1cff */
[----:B------:R-:W-:Y:S02]  /*0760*/  IADD3 R3, P3, PT, R10, 0x40, RZ ;  /* 0x000000400a037810 */ /* 0x000fe40007f7e0ff */
[----:B------:R-:W-:-:S03]  /*0770*/  IADD3 R9, P0, PT, R17, -0x1, RZ ;  /* 0xffffffff11097810 */ /* 0x000fc60007f1e0ff */
[----:B------:R-:W-:Y:S01]  /*0780*/  IMAD.X R29, RZ, RZ, R11, P3 ;  /* 0x000000ffff1d7224 */ /* 0x000fe200018e060b */
[----:B------:R-:W-:Y:S02]  /*0790*/  LOP3.LUT R9, R9, 0xfffffff0, RZ, 0xc0, !PT ;  /* 0xfffffff009097812 */ /* 0x000fe400078ec0ff */
[----:B------:R-:W-:-:S07]  /*07a0*/  IADD3.X R28, PT, PT, R19, -0x1, RZ, P0, !PT ;  /* 0xffffffff131c7810 */ /* 0x000fce00007fe4ff */
.L_x_18:
[----:B------:R0:W5:Y:S01]  /*07b0*/  LDG.E.64 R12, desc[UR36][R10.64] ;  /* 0x000000240a0c7981 */ /* 0x000162000c1e1b00 */
[----:B------:R-:W-:Y:S01]  /*07c0*/  ISETP.GE.AND P0, PT, R17, 0x2, PT ;  /* 0x000000021100780c */ /* 0x000fe20003f06270 */
[----:B------:R-:W-:Y:S01]  /*07d0*/  BSSY.RECONVERGENT B0, `(.L_x_9) ;  /* 0x0000109000007945 */ /* 0x000fe20003800200 */
[----:B------:R-:W-:Y:S02]  /*07e0*/  IMAD.MOV.U32 R35, RZ, RZ, RZ ;  /* 0x000000ffff237224 */ /* 0x000fe400078e00ff */
[----:B------:R-:W-:-:S09]  /*07f0*/  IMAD.MOV.U32 R30, RZ, RZ, RZ ;  /* 0x000000ffff1e7224 */ /* 0x000fd200078e00ff */
[----:B0-----:R-:W-:Y:S05]  /*0800*/  @!P0 BRA `(.L_x_10) ;  /* 0x0000001000148947 */ /* 0x001fea0003800000 */
[C---:B------:R-:W-:Y:S01]  /*0810*/  IADD3 R14, P3, PT, R17.reuse, -0x2, RZ ;  /* 0xfffffffe110e7810 */ /* 0x040fe20007f7e0ff */
[----:B------:R-:W-:Y:S01]  /*0820*/  VIADD R15, R17, 0xffffffff ;  /* 0xffffffff110f7836 */ /* 0x000fe20000000000 */
[----:B------:R-:W-:Y:S01]  /*0830*/  BSSY.RECONVERGENT B2, `(.L_x_11) ;  /* 0x0000085000027945 */ /* 0x000fe20003800200 */
[----:B------:R-:W-:Y:S01]  /*0840*/  IMAD.MOV.U32 R35, RZ, RZ, RZ ;  /* 0x000000ffff237224 */ /* 0x000fe200078e00ff */
[----:B------:R-:W-:Y:S02]  /*0850*/  ISETP.GE.U32.AND P0, PT, R14, 0xf, PT ;  /* 0x0000000f0e00780c */ /* 0x000fe40003f06070 */
[----:B------:R-:W-:Y:S02]  /*0860*/  CS2R R30, SRZ ;  /* 0x00000000001e7805 */ /* 0x000fe4000001ff00 */
[----:B------:R-:W-:Y:S01]  /*0870*/  IADD3.X R14, PT, PT, R19, -0x1, RZ, P3, !PT ;  /* 0xffffffff130e7810 */ /* 0x000fe20001ffe4ff */
[----:B------:R-:W-:Y:S01]  /*0880*/  IMAD.MOV.U32 R33, RZ, RZ, 0x1 ;  /* 0x00000001ff217424 */ /* 0x000fe200078e00ff */
[----:B------:R-:W-:-:S02]  /*0890*/  LOP3.LUT P3, RZ, R15, 0xf, RZ, 0xc0, !PT ;  /* 0x0000000f0fff7812 */ /* 0x000fc4000786c0ff */
[----:B------:R-:W-:-:S13]  /*08a0*/  ISETP.GE.U32.AND.EX P0, PT, R14, RZ, PT, P0 ;  /* 0x000000ff0e00720c */ /* 0x000fda0003f06100 */
[----:B------:R-:W-:Y:S05]  /*08b0*/  @!P0 BRA `(.L_x_12) ;  /* 0x0000000400f08947 */ /* 0x000fea0003800000 */
[----:B------:R-:W-:Y:S01]  /*08c0*/  IMAD.MOV.U32 R35, RZ, RZ, RZ ;  /* 0x000000ffff237224 */ /* 0x000fe200078e00ff */
[----:B------:R-:W-:Y:S01]  /*08d0*/  CS2R R30, SRZ ;  /* 0x00000000001e7805 */ /* 0x000fe2000001ff00 */
[----:B------:R-:W-:Y:S02]  /*08e0*/  IMAD.MOV.U32 R33, RZ, RZ, 0x1 ;  /* 0x00000001ff217424 */ /* 0x000fe400078e00ff */
[----:B------:R-:W-:Y:S02]  /*08f0*/  IMAD.MOV.U32 R14, RZ, RZ, R3 ;  /* 0x000000ffff0e7224 */ /* 0x000fe400078e0003 */
[----:B------:R-:W-:-:S07]  /*0900*/  IMAD.MOV.U32 R15, RZ, RZ, R29 ;  /* 0x000000ffff0f7224 */ /* 0x000fce00078e001d */
.L_x_13:
[----:B------:R-:W2:Y:S04]  /*0910*/  LDG.E.64 R26, desc[UR36][R14.64+-0x38] ;  /* 0xffffc8240e1a7981 */ /* 0x000ea8000c1e1b00 */
[----:B------:R-:W3:Y:S04]  /*0920*/  LDG.E.64 R24, desc[UR36][R14.64+-0x30] ;  /* 0xffffd0240e187981 */ /* 0x000ee8000c1e1b00 */
[----:B------:R-:W4:Y:S04]  /*0930*/  LDG.E.64 R22, desc[UR36][R14.64+-0x28] ;  /* 0xffffd8240e167981 */ /* 0x000f28000c1e1b00 */
[----:B------:R-:W4:Y:S01]  /*0940*/  LDG.E.64 R20, desc[UR36][R14.64+-0x20] ;  /* 0xffffe0240e147981 */ /* 0x000f22000c1e1b00 */
[----:B------:R-:W-:-:S05]  /*0950*/  IADD3 R32, P6, PT, R33, 0x1, RZ ;  /* 0x0000000121207810 */ /* 0x000fca0007fde0ff */
[----:B------:R-:W-:Y:S01]  /*0960*/  IMAD.X R34, RZ, RZ, R31, P6 ;  /* 0x000000ffff227224 */ /* 0x000fe200030e061f */
[----:B--2--5:R-:W-:-:S06]  /*0970*/  DSETP.GT.AND P4, PT, R26, R12, PT ;  /* 0x0000000c1a00722a */ /* 0x024fcc0003f84000 */
[----:B------:R-:W-:Y:S02]  /*0980*/  FSEL R12, R26, R12, P4 ;  /* 0x0000000c1a0c7208 */ /* 0x000fe40002000000 */
[----:B------:R-:W-:Y:S02]  /*0990*/  FSEL R13, R27, R13, P4 ;  /* 0x0000000d1b0d7208 */ /* 0x000fe40002000000 */
[----:B------:R-:W2:Y:S04]  /*09a0*/  LDG.E.64 R26, desc[UR36][R14.64] ;  /* 0x000000240e1a7981 */ /* 0x000ea8000c1e1b00 */
[----:B---3--:R-:W-:-:S06]  /*09b0*/  DSETP.GT.AND P0, PT, R24, R12, PT ;  /* 0x0000000c1800722a */ /* 0x008fcc0003f04000 */
[----:B------:R-:W-:Y:S02]  /*09c0*/  FSEL R12, R24, R12, P0 ;  /* 0x0000000c180c7208 */ /* 0x000fe40000000000 */
[----:B------:R-:W-:Y:S02]  /*09d0*/  FSEL R13, R25, R13, P0 ;  /* 0x0000000d190d7208 */ /* 0x000fe40000000000 */
[----:B------:R-:W3:Y:S04]  /*09e0*/  LDG.E.64 R24, desc[UR36][R14.64+-0x18] ;  /* 0xffffe8240e187981 */ /* 0x000ee8000c1e1b00 */
[----:B----4-:R-:W-:-:S06]  /*09f0*/  DSETP.GT.AND P5, PT, R22, R12, PT ;  /* 0x0000000c1600722a */ /* 0x010fcc0003fa4000 */
[----:B------:R-:W-:Y:S02]  /*0a00*/  FSEL R12, R22, R12, P5 ;  /* 0x0000000c160c7208 */ /* 0x000fe40002800000 */
[----:B------:R-:W-:Y:S02]  /*0a10*/  FSEL R13, R23, R13, P5 ;  /* 0x0000000d170d7208 */ /* 0x000fe40002800000 */
[----:B------:R-:W4:Y:S04]  /*0a20*/  LDG.E.64 R22, desc[UR36][R14.64+-0x10] ;  /* 0xfffff0240e167981 */ /* 0x000f28000c1e1b00 */
[----:B------:R-:W-:-:S06]  /*0a30*/  DSETP.GT.AND P6, PT, R20, R12, PT ;  /* 0x0000000c1400722a */ /* 0x000fcc0003fc4000 */
[----:B------:R-:W-:Y:S02]  /*0a40*/  FSEL R12, R20, R12, P6 ;  /* 0x0000000c140c7208 */ /* 0x000fe40003000000 */
[----:B------:R-:W-:Y:S02]  /*0a50*/  FSEL R13, R21, R13, P6 ;  /* 0x0000000d150d7208 */ /* 0x000fe40003000000 */
[----:B------:R-:W2:Y:S01]  /*0a60*/  LDG.E.64 R20, desc[UR36][R14.64+-0x8] ;  /* 0xfffff8240e147981 */ /* 0x000ea2000c1e1b00 */
[----:B------:R-:W-:Y:S02]  /*0a70*/  @!P0 SEL R32, R33, R35, P4 ;  /* 0x0000002321208207 */ /* 0x000fe40002000000 */
[----:B------:R-:W-:Y:S02]  /*0a80*/  @!P0 SEL R34, R31, R30, P4 ;  /* 0x0000001e1f228207 */ /* 0x000fe40002000000 */
[----:B------:R-:W-:-:S05]  /*0a90*/  IADD3 R35, P4, PT, R33, 0x2, RZ ;  /* 0x0000000221237810 */ /* 0x000fca0007f9e0ff */
[----:B------:R-:W-:Y:S01]  /*0aa0*/  IMAD.X R37, RZ, RZ, R31, P4 ;  /* 0x000000ffff257224 */ /* 0x000fe200020e061f */
[----:B---3--:R-:W-:-:S06]  /*0ab0*/  DSETP.GT.AND P0, PT, R24, R12, PT ;  /* 0x0000000c1800722a */ /* 0x008fcc0003f04000 */
[----:B------:R-:W-:Y:S02]  /*0ac0*/  FSEL R13, R25, R13, P0 ;  /* 0x0000000d190d7208 */ /* 0x000fe40000000000 */
[----:B------:R-:W-:Y:S02]  /*0ad0*/  IADD3 R25, P4, PT, R33, 0x3, RZ ;  /* 0x0000000321197810 */ /* 0x000fe40007f9e0ff */
[----:B------:R-:W-:-:S03]  /*0ae0*/  FSEL R12, R24, R12, P0 ;  /* 0x0000000c180c7208 */ /* 0x000fc60000000000 */
[----:B------:R-:W-:-:S03]  /*0af0*/  IMAD.X R24, RZ, RZ, R31, P4 ;  /* 0x000000ffff187224 */ /* 0x000fc600020e061f */
[----:B----4-:R-:W-:Y:S01]  /*0b00*/  DSETP.GT.AND P4, PT, R22, R12, PT ;  /* 0x0000000c1600722a */ /* 0x010fe20003f84000 */
[----:B------:R-:W-:-:S05]  /*0b10*/  @!P6 SEL R25, R35, R32, P5 ;  /* 0x000000202319e207 */ /* 0x000fca0002800000 */
[----:B------:R-:W-:Y:S02]  /*0b20*/  FSEL R12, R22, R12, P4 ;  /* 0x0000000c160c7208 */ /* 0x000fe40002000000 */
[----:B------:R-:W-:Y:S02]  /*0b30*/  FSEL R13, R23, R13, P4 ;  /* 0x0000000d170d7208 */ /* 0x000fe40002000000 */
[----:B------:R-:W3:Y:S01]  /*0b40*/  LDG.E.64 R22, desc[UR36][R14.64+0x8] ;  /* 0x000008240e167981 */ /* 0x000ee2000c1e1b00 */
[----:B------:R-:W-:-:S03]  /*0b50*/  @!P6 SEL R24, R37, R34, P5 ;  /* 0x000000222518e207 */ /* 0x000fc60002800000 */
[----:B--2---:R-:W-:-:S06]  /*0b60*/  DSETP.GT.AND P5, PT, R20, R12, PT ;  /* 0x0000000c1400722a */ /* 0x004fcc0003fa4000 */
[----:B------:R-:W-:Y:S02]  /*0b70*/  FSEL R12, R20, R12, P5 ;  /* 0x0000000c140c7208 */ /* 0x000fe40002800000 */
[----:B------:R-:W-:Y:S02]  /*0b80*/  FSEL R13, R21, R13, P5 ;  /* 0x0000000d150d7208 */ /* 0x000fe40002800000 */
[----:B------:R-:W2:Y:S01]  /*0b90*/  LDG.E.64 R20, desc[UR36][R14.64+0x10] ;  /* 0x000010240e147981 */ /* 0x000ea2000c1e1b00 */
[----:B------:R-:W-:-:S05]  /*0ba0*/  IADD3 R30, P6, PT, R33, 0x4, RZ ;  /* 0x00000004211e7810 */ /* 0x000fca0007fde0ff */
[----:B------:R-:W-:Y:S01]  /*0bb0*/  IMAD.X R37, RZ, RZ, R31, P6 ;  /* 0x000000ffff257224 */ /* 0x000fe200030e061f */
[----:B------:R-:W-:Y:S02]  /*0bc0*/  IADD3 R35, P6, PT, R33, 0x5, RZ ;  /* 0x0000000521237810 */ /* 0x000fe40007fde0ff */
[----:B------:R-:W-:-:S03]  /*0bd0*/  @!P4 SEL R35, R30, R25, P0 ;  /* 0x000000191e23c207 */ /* 0x000fc60000000000 */
[----:B------:R-:W-:Y:S02]  /*0be0*/  IMAD.X R30, RZ, RZ, R31, P6 ;  /* 0x000000ffff1e7224 */ /* 0x000fe400030e061f */
[----:B------:R-:W-:Y:S01]  /*0bf0*/  DSETP.GT.AND P6, PT, R26, R12, PT ;  /* 0x0000000c1a00722a */ /* 0x000fe20003fc4000 */
[----:B------:R-:W-:Y:S02]  /*0c00*/  @!P4 SEL R30, R37, R24, P0 ;  /* 0x00000018251ec207 */ /* 0x000fe40000000000 */
[C---:B------:R-:W-:Y:S02]  /*0c10*/  IADD3 R24, P0, PT, R33.reuse, 0x6, RZ ;  /* 0x0000000621187810 */ /* 0x040fe40007f1e0ff */
[----:B------:R-:W-:-:S09]  /*0c20*/  IADD3 R32, P4, PT, R33, 0x7, RZ ;  /* 0x0000000721207810 */ /* 0x000fd20007f9e0ff */
[----:B------:R-:W-:Y:S02]  /*0c30*/  @!P6 SEL R32, R24, R35, P5 ;  /* 0x000000231820e207 */ /* 0x000fe40002800000 */
[----:B------:R-:W4:Y:S01]  /*0c40*/  LDG.E.64 R24, desc[UR36][R14.64+0x18] ;  /* 0x000018240e187981 */ /* 0x000f22000c1e1b00 */
[----:B------:R-:W-:Y:S02]  /*0c50*/  FSEL R12, R26, R12, P6 ;  /* 0x0000000c1a0c7208 */ /* 0x000fe40003000000 */
[----:B------:R-:W-:Y:S02]  /*0c60*/  FSEL R13, R27, R13, P6 ;  /* 0x0000000d1b0d7208 */ /* 0x000fe40003000000 */
[----:B------:R-:W4:Y:S01]  /*0c70*/  LDG.E.64 R26, desc[UR36][R14.64+0x20] ;  /* 0x000020240e1a7981 */ /* 0x000f22000c1e1b00 */
[--C-:B------:R-:W-:Y:S02]  /*0c80*/  IMAD.X R35, RZ, RZ, R31.reuse, P0 ;  /* 0x000000ffff237224 */ /* 0x100fe400000e061f */
[----:B------:R-:W-:-:S03]  /*0c90*/  IMAD.X R34, RZ, RZ, R31, P4 ;  /* 0x000000ffff227224 */ /* 0x000fc600020e061f */
[----:B------:R-:W-:Y:S02]  /*0ca0*/  @!P6 SEL R34, R35, R30, P5 ;  /* 0x0000001e2322e207 */ /* 0x000fe40002800000 */
[----:B------:R-:W-:Y:S01]  /*0cb0*/  IADD3 R30, P6, PT, R33, 0x9, RZ ;  /* 0x00000009211e7810 */ /* 0x000fe20007fde0ff */
[----:B---3--:R-:W-:-:S06]  /*0cc0*/  DSETP.GT.AND P0, PT, R22, R12, PT ;  /* 0x0000000c1600722a */ /* 0x008fcc0003f04000 */
[----:B------:R-:W-:Y:S02]  /*0cd0*/  FSEL R12, R22, R12, P0 ;  /* 0x0000000c160c7208 */ /* 0x000fe40000000000 */
[----:B------:R-:W-:Y:S02]  /*0ce0*/  FSEL R13, R23, R13, P0 ;  /* 0x0000000d170d7208 */ /* 0x000fe40000000000 */
[----:B------:R-:W3:Y:S04]  /*0cf0*/  LDG.E.64 R22, desc[UR36][R14.64+0x28] ;  /* 0x000028240e167981 */ /* 0x000ee8000c1e1b00 */
[----:B--2---:R-:W-:-:S06]  /*0d00*/  DSETP.GT.AND P5, PT, R20, R12, PT ;  /* 0x0000000c1400722a */ /* 0x004fcc0003fa4000 */
[----:B------:R-:W-:Y:S02]  /*0d10*/  FSEL R13, R21, R13, P5 ;  /* 0x0000000d150d7208 */ /* 0x000fe40002800000 */
[----:B------:R-:W-:Y:S02]  /*0d20*/  IADD3 R21, P4, PT, R33, 0x8, RZ ;  /* 0x0000000821157810 */ /* 0x000fe40007f9e0ff */
[----:B------:R-:W-:-:S04]  /*0d30*/  FSEL R12, R20, R12, P5 ;  /* 0x0000000c140c7208 */ /* 0x000fc80002800000 */
[----:B------:R-:W-:Y:S02]  /*0d40*/  @!P5 SEL R30, R21, R32, P0 ;  /* 0x00000020151ed207 */ /* 0x000fe40000000000 */
[----:B------:R-:W2:Y:S01]  /*0d50*/  LDG.E.64 R20, desc[UR36][R14.64+0x30] ;  /* 0x000030240e147981 */ /* 0x000ea2000c1e1b00 */
[----:B------:R-:W-:Y:S01]  /*0d60*/  IMAD.X R35, RZ, RZ, R31, P4 ;  /* 0x000000ffff237224 */ /* 0x000fe200020e061f */
[----:B----4-:R-:W-:-:S06]  /*0d70*/  DSETP.GT.AND P4, PT, R24, R12, PT ;  /* 0x0000000c1800722a */ /* 0x010fcc0003f84000 */
[----:B------:R-:W-:Y:S02]  /*0d80*/  FSEL R12, R24, R12, P4 ;  /* 0x0000000c180c7208 */ /* 0x000fe40002000000 */
[----:B------:R-:W-:Y:S02]  /*0d90*/  FSEL R13, R25, R13, P4 ;  /* 0x0000000d190d7208 */ /* 0x000fe40002000000 */
[----:B------:R-:W4:Y:S01]  /*0da0*/  LDG.E.64 R24, desc[UR36][R14.64+0x38] ;  /* 0x000038240e187981 */ /* 0x000f22000c1e1b00 */
[----:B------:R-:W-:-:S03]  /*0db0*/  IMAD.X R32, RZ, RZ, R31, P6 ;  /* 0x000000ffff207224 */ /* 0x000fc600030e061f */
[----:B------:R-:W-:-:S06]  /*0dc0*/  DSETP.GT.AND P6, PT, R26, R12, PT ;  /* 0x0000000c1a00722a */ /* 0x000fcc0003fc4000 */
[----:B------:R-:W-:Y:S02]  /*0dd0*/  FSEL R12, R26, R12, P6 ;  /* 0x0000000c1a0c7208 */ /* 0x000fe40003000000 */
[----:B------:R-:W-:Y:S02]  /*0de0*/  FSEL R13, R27, R13, P6 ;  /* 0x0000000d1b0d7208 */ /* 0x000fe40003000000 */
[----:B------:R0:W4:Y:S01]  /*0df0*/  LDG.E.64 R26, desc[UR36][R14.64+0x40] ;  /* 0x000040240e1a7981 */ /* 0x000122000c1e1b00 */
        /* <DEDUP_REMOVED lines=8> */
[----:B--2---:R-:W-:Y:S01]  /*0e80*/  DSETP.GT.AND P5, PT, R20, R12, PT ;  /* 0x0000000c1400722a */ /* 0x004fe20003fa4000 */
[----:B------:R-:W-:Y:S02]  /*0e90*/  @!P6 SEL R23, R35, R30, P4 ;  /* 0x0000001e2317e207 */ /* 0x000fe40002000000 */
[----:B------:R-:W-:Y:S02]  /*0ea0*/  @!P6 SEL R22, R37, R32, P4 ;  /* 0x000000202516e207 */ /* 0x000fe40002000000 */
[C---:B------:R-:W-:Y:S02]  /*0eb0*/  IADD3 R30, P6, PT, R33.reuse, 0xc, RZ ;  /* 0x0000000c211e7810 */ /* 0x040fe40007fde0ff */
[----:B------:R-:W-:Y:S02]  /*0ec0*/  FSEL R12, R20, R12, P5 ;  /* 0x0000000c140c7208 */ /* 0x000fe40002800000 */
[----:B------:R-:W-:-:S05]  /*0ed0*/  IADD3 R20, P4, PT, R33, 0xd, RZ ;  /* 0x0000000d21147810 */ /* 0x000fca0007f9e0ff */
[----:B------:R-:W-:Y:S01]  /*0ee0*/  @!P5 SEL R20, R30, R23, P0 ;  /* 0x000000171e14d207 */ /* 0x000fe20000000000 */
[--C-:B------:R-:W-:Y:S01]  /*0ef0*/  IMAD.X R23, RZ, RZ, R31.reuse, P6 ;  /* 0x000000ffff177224 */ /* 0x100fe200030e061f */
[----:B------:R-:W-:Y:S01]  /*0f00*/  FSEL R13, R21, R13, P5 ;  /* 0x0000000d150d7208 */ /* 0x000fe20002800000 */
[----:B------:R-:W-:-:S03]  /*0f10*/  IMAD.X R21, RZ, RZ, R31, P4 ;  /* 0x000000ffff157224 */ /* 0x000fc600020e061f */
[----:B------:R-:W-:Y:S02]  /*0f20*/  @!P5 SEL R21, R23, R22, P0 ;  /* 0x000000161715d207 */ /* 0x000fe40000000000 */
[C---:B------:R-:W-:Y:S01]  /*0f30*/  IADD3 R35, P0, PT, R33.reuse, 0xe, RZ ;  /* 0x0000000e21237810 */ /* 0x040fe20007f1e0ff */
[----:B----4-:R-:W-:Y:S01]  /*0f40*/  DSETP.GT.AND P6, PT, R24, R12, PT ;  /* 0x0000000c1800722a */ /* 0x010fe20003fc4000 */
[----:B------:R-:W-:-:S03]  /*0f50*/  IADD3 R22, P4, PT, R33, 0xf, RZ ;  /* 0x0000000f21167810 */ /* 0x000fc60007f9e0ff */
[----:B------:R-:W-:Y:S01]  /*0f60*/  IMAD.X R30, RZ, RZ, R31, P0 ;  /* 0x000000ffff1e7224 */ /* 0x000fe200000e061f */
[----:B------:R-:W-:-:S04]  /*0f70*/  ISETP.NE.U32.AND P0, PT, R22, R9, PT ;  /* 0x000000091600720c */ /* 0x000fc80003f05070 */
[----:B------:R-:W-:Y:S01]  /*0f80*/  SEL R30, R30, R21, P6 ;  /* 0x000000151e1e7207 */ /* 0x000fe20003000000 */
[----:B------:R-:W-:Y:S01]  /*0f90*/  IMAD.X R21, RZ, RZ, R31, P4 ;  /* 0x000000ffff157224 */ /* 0x000fe200020e061f */
[----:B------:R-:W-:-:S04]  /*0fa0*/  FSEL R12, R24, R12, P6 ;  /* 0x0000000c180c7208 */ /* 0x000fc80003000000 */
[----:B------:R-:W-:Y:S02]  /*0fb0*/  ISETP.NE.AND.EX P0, PT, R21, R28, PT, P0 ;  /* 0x0000001c1500720c */ /* 0x000fe40003f05300 */
[----:B------:R-:W-:Y:S02]  /*0fc0*/  FSEL R13, R25, R13, P6 ;  /* 0x0000000d190d7208 */ /* 0x000fe40003000000 */
[----:B------:R-:W-:Y:S02]  /*0fd0*/  SEL R35, R35, R20, P6 ;  /* 0x0000001423237207 */ /* 0x000fe40003000000 */
[----:B0-----:R-:W-:Y:S02]  /*0fe0*/  IADD3 R14, P5, PT, R14, 0x80, RZ ;  /* 0x000000800e0e7810 */ /* 0x001fe40007fbe0ff */
[----:B------:R-:W-:Y:S01]  /*0ff0*/  DSETP.GT.AND P4, PT, R26, R12, PT ;  /* 0x0000000c1a00722a */ /* 0x000fe20003f84000 */
[----:B------:R-:W-:Y:S02]  /*1000*/  IADD3 R33, P6, PT, R33, 0x10, RZ ;  /* 0x0000001021217810 */ /* 0x000fe40007fde0ff */
[----:B------:R-:W-:-:S03]  /*1010*/  IMAD.X R15, RZ, RZ, R15, P5 ;  /* 0x000000ffff0f7224 */ /* 0x000fc600028e060f */
[----:B------:R-:W-:Y:S01]  /*1020*/  FSEL R12, R26, R12, P4 ;  /* 0x0000000c1a0c7208 */ /* 0x000fe20002000000 */
[----:B------:R-:W-:Y:S01]  /*1030*/  IMAD.X R31, RZ, RZ, R31, P6 ;  /* 0x000000ffff1f7224 */ /* 0x000fe200030e061f */
[----:B------:R-:W-:Y:S02]  /*1040*/  FSEL R13, R27, R13, P4 ;  /* 0x0000000d1b0d7208 */ /* 0x000fe40002000000 */
[----:B------:R-:W-:Y:S02]  /*1050*/  SEL R35, R22, R35, P4 ;  /* 0x0000002316237207 */ /* 0x000fe40002000000 */
[----:B------:R-:W-:Y:S01]  /*1060*/  SEL R30, R21, R30, P4 ;  /* 0x0000001e151e7207 */ /* 0x000fe20002000000 */
[----:B------:R-:W-:Y:S06]  /*1070*/  @P0 BRA `(.L_x_13) ;  /* 0xfffffff800240947 */ /* 0x000fec000383ffff */
.L_x_12:
[----:B------:R-:W-:Y:S05]  /*1080*/  BSYNC.RECONVERGENT B2 ;  /* 0x0000000000027941 */ /* 0x000fea0003800200 */
.L_x_11:
[----:B------:R-:W-:Y:S05]  /*1090*/  @!P3 BRA `(.L_x_10) ;  /* 0x0000000400f0b947 */ /* 0x000fea0003800000 */
[----:B------:R-:W-:Y:S01]  /*10a0*/  BSSY.RECONVERGENT B2, `(.L_x_14) ;  /* 0x000003d000027945 */ /* 0x000fe20003800200 */
[----:B------:R-:W-:-:S03]  /*10b0*/  LOP3.LUT P0, RZ, R0, 0x7, RZ, 0xc0, !PT ;  /* 0x0000000700ff7812 */ /* 0x000fc6000780c0ff */
[----:B------:R-:W-:Y:S10]  /*10c0*/  @!P2 BRA `(.L_x_15) ;  /* 0x0000000000e8a947 */ /* 0x000ff40003800000 */
[----:B------:R-:W-:-:S04]  /*10d0*/  LEA R24, P3, R33, R10, 0x3 ;  /* 0x0000000a21187211 */ /* 0x000fc800078618ff */
[----:B------:R-:W-:-:S05]  /*10e0*/  LEA.HI.X R25, R33, R11, R31, 0x3, P3 ;  /* 0x0000000b21197211 */ /* 0x000fca00018f1c1f */
        /* <DEDUP_REMOVED lines=21> */
[----:B------:R0:W2:Y:S01]  /*1240*/  LDG.E.64 R12, desc[UR36][R24.64+0x30] ;  /* 0x00003024180c7981 */ /* 0x0000a2000c1e1b00 */
        /* <DEDUP_REMOVED lines=13> */
[----:B------:R-:W-:Y:S02]  /*1320*/  @!P4 SEL R22, R37, R34, P3 ;  /* 0x000000222516c207 */ /* 0x000fe40001800000 */
[----:B0-----:R-:W-:Y:S02]  /*1330*/  IADD3 R24, P4, PT, R33, 0x4, RZ ;  /* 0x0000000421187810 */ /* 0x001fe40007f9e0ff */
[----:B--2---:R-:W-:-:S06]  /*1340*/  DSETP.GT.AND P3, PT, R12, R14, PT ;  /* 0x0000000e0c00722a */ /* 0x004fcc0003f64000 */
[----:B------:R-:W-:Y:S01]  /*1350*/  FSEL R13, R13, R15, P3 ;  /* 0x0000000f0d0d7208 */ /* 0x000fe20001800000 */
[----:B------:R-:W-:Y:S01]  /*1360*/  IMAD.X R15, RZ, RZ, R31, P4 ;  /* 0x000000ffff0f7224 */ /* 0x000fe200020e061f */
[----:B------:R-:W-:Y:S02]  /*1370*/  IADD3 R21, P4, PT, R33, 0x5, RZ ;  /* 0x0000000521157810 */ /* 0x000fe40007f9e0ff */
[----:B------:R-:W-:-:S03]  /*1380*/  FSEL R12, R12, R14, P3 ;  /* 0x0000000e0c0c7208 */ /* 0x000fc60001800000 */
[----:B------:R-:W-:Y:S01]  /*1390*/  IMAD.X R20, RZ, RZ, R31, P4 ;  /* 0x000000ffff147224 */ /* 0x000fe200020e061f */
[----:B------:R-:W-:Y:S02]  /*13a0*/  @!P5 SEL R21, R24, R23, P6 ;  /* 0x000000171815d207 */ /* 0x000fe40003000000 */
[----:B------:R-:W-:Y:S01]  /*13b0*/  DSETP.GT.AND P4, PT, R26, R12, PT ;  /* 0x0000000c1a00722a */ /* 0x000fe20003f84000 */
[----:B------:R-:W-:Y:S02]  /*13c0*/  @!P5 SEL R20, R15, R22, P6 ;  /* 0x000000160f14d207 */ /* 0x000fe40003000000 */
[C---:B------:R-:W-:Y:S02]  /*13d0*/  IADD3 R14, P5, PT, R33.reuse, 0x6, RZ ;  /* 0x00000006210e7810 */ /* 0x040fe40007fbe0ff */
[----:B------:R-:W-:-:S03]  /*13e0*/  IADD3 R35, P6, PT, R33, 0x7, RZ ;  /* 0x0000000721237810 */ /* 0x000fc60007fde0ff */
[--C-:B------:R-:W-:Y:S01]  /*13f0*/  IMAD.X R15, RZ, RZ, R31.reuse, P5 ;  /* 0x000000ffff0f7224 */ /* 0x100fe200028e061f */
[----:B------:R-:W-:Y:S01]  /*1400*/  IADD3 R33, P5, PT, R33, 0x8, RZ ;  /* 0x0000000821217810 */ /* 0x000fe20007fbe0ff */
[--C-:B------:R-:W-:Y:S01]  /*1410*/  IMAD.X R30, RZ, RZ, R31.reuse, P6 ;  /* 0x000000ffff1e7224 */ /* 0x100fe200030e061f */
[----:B------:R-:W-:Y:S02]  /*1420*/  FSEL R12, R26, R12, P4 ;  /* 0x0000000c1a0c7208 */ /* 0x000fe40002000000 */
[----:B------:R-:W-:Y:S01]  /*1430*/  FSEL R13, R27, R13, P4 ;  /* 0x0000000d1b0d7208 */ /* 0x000fe20002000000 */
[----:B------:R-:W-:Y:S01]  /*1440*/  IMAD.X R31, RZ, RZ, R31, P5 ;  /* 0x000000ffff1f7224 */ /* 0x000fe200028e061f */
[----:B------:R-:W-:Y:S02]  /*1450*/  @!P4 SEL R35, R14, R21, P3 ;  /* 0x000000150e23c207 */ /* 0x000fe40001800000 */
[----:B------:R-:W-:-:S07]  /*1460*/  @!P4 SEL R30, R15, R20, P3 ;  /* 0x000000140f1ec207 */ /* 0x000fce0001800000 */
.L_x_15:
[----:B------:R-:W-:Y:S05]  /*1470*/  BSYNC.RECONVERGENT B2 ;  /* 0x0000000000027941 */ /* 0x000fea0003800200 */
.L_x_14:
[----:B------:R-:W-:Y:S05]  /*1480*/  @!P0 BRA `(.L_x_10) ;  /* 0x0000000000f48947 */ /* 0x000fea0003800000 */
[----:B------:R-:W-:Y:S01]  /*1490*/  BSSY.RECONVERGENT B2, `(.L_x_16) ;  /* 0x0000021000027945 */ /* 0x000fe20003800200 */
[----:B------:R-:W-:-:S03]  /*14a0*/  ISETP.NE.AND P0, PT, R8, RZ, PT ;  /* 0x000000ff0800720c */ /* 0x000fc60003f05270 */
[----:B------:R-:W-:Y:S10]  /*14b0*/  @!P1 BRA `(.L_x_17) ;  /* 0x0000000000789947 */ /* 0x000ff40003800000 */
[----:B------:R-:W-:-:S04]  /*14c0*/  LEA R26, P3, R33, R10, 0x3 ;  /* 0x0000000a211a7211 */ /* 0x000fc800078618ff */
[----:B------:R-:W-:-:S05]  /*14d0*/  LEA.HI.X R27, R33, R11, R31, 0x3, P3 ;  /* 0x0000000b211b7211 */ /* 0x000fca00018f1c1f */
[----:B------:R-:W2:Y:S04]  /*14e0*/  LDG.E.64 R24, desc[UR36][R26.64] ;  /* 0x000000241a187981 */ /* 0x000ea8000c1e1b00 */
[----:B------:R-:W3:Y:S04]  /*14f0*/  LDG.E.64 R22, desc[UR36][R26.64+0x8] ;  /* 0x000008241a167981 */ /* 0x000ee8000c1e1b00 */
[----:B------:R-:W4:Y:S04]  /*1500*/  LDG.E.64 R20, desc[UR36][R26.64+0x10] ;  /* 0x000010241a147981 */ /* 0x000f28000c1e1b00 */
[----:B------:R-:W4:Y:S01]  /*1510*/  LDG.E.64 R14, desc[UR36][R26.64+0x18] ;  /* 0x000018241a0e7981 */ /* 0x000f22000c1e1b00 */
[----:B--2--5:R-:W-:-:S06]  /*1520*/  DSETP.GT.AND P5, PT, R24, R12, PT ;  /* 0x0000000c1800722a */ /* 0x024fcc0003fa4000 */
[----:B------:R-:W-:Y:S02]  /*1530*/  FSEL R12, R24, R12, P5 ;  /* 0x0000000c180c7208 */ /* 0x000fe40002800000 */
[----:B------:R-:W-:-:S06]  /*1540*/  FSEL R13, R25, R13, P5 ;  /* 0x0000000d190d7208 */ /* 0x000fcc0002800000 */
[----:B---3--:R-:W-:-:S06]  /*1550*/  DSETP.GT.AND P4, PT, R22, R12, PT ;  /* 0x0000000c1600722a */ /* 0x008fcc0003f84000 */
[----:B------:R-:W-:Y:S02]  /*1560*/  FSEL R12, R22, R12, P4 ;  /* 0x0000000c160c7208 */ /* 0x000fe40002000000 */
[----:B------:R-:W-:-:S06]  /*1570*/  FSEL R13, R23, R13, P4 ;  /* 0x0000000d170d7208 */ /* 0x000fcc0002000000 */
[----:B----4-:R-:W-:-:S06]  /*1580*/  DSETP.GT.AND P3, PT, R20, R12, PT ;  /* 0x0000000c1400722a */ /* 0x010fcc0003f64000 */
[----:B------:R-:W-:Y:S02]  /*1590*/  FSEL R12, R20, R12, P3 ;  /* 0x0000000c140c7208 */ /* 0x000fe40001800000 */
[----:B------:R-:W-:Y:S02]  /*15a0*/  IADD3 R20, P6, PT, R33, 0x1, RZ ;  /* 0x0000000121147810 */ /* 0x000fe40007fde0ff */
[----:B------:R-:W-:Y:S02]  /*15b0*/  FSEL R13, R21, R13, P3 ;  /* 0x0000000d150d7208 */ /* 0x000fe40001800000 */
[----:B------:R-:W-:Y:S01]  /*15c0*/  @!P4 SEL R20, R33, R35, P5 ;  /* 0x000000232114c207 */ /* 0x000fe20002800000 */
[----:B------:R-:W-:Y:S01]  /*15d0*/  IMAD.X R21, RZ, RZ, R31, P6 ;  /* 0x000000ffff157224 */ /* 0x000fe200030e061f */
[----:B------:R-:W-:Y:S02]  /*15e0*/  @!P4 SEL R21, R31, R30, P5 ;  /* 0x0000001e1f15c207 */ /* 0x000fe40002800000 */
[----:B------:R-:W-:Y:S01]  /*15f0*/  DSETP.GT.AND P6, PT, R14, R12, PT ;  /* 0x0000000c0e00722a */ /* 0x000fe20003fc4000 */
[----:B------:R-:W-:-:S02]  /*1600*/  IADD3 R23, P4, PT, R33, 0x2, RZ ;  /* 0x0000000221177810 */ /* 0x000fc40007f9e0ff */
[----:B------:R-:W-:-:S03]  /*1610*/  IADD3 R35, P5, PT, R33, 0x3, RZ ;  /* 0x0000000321237810 */ /* 0x000fc60007fbe0ff */
[--C-:B------:R-:W-:Y:S01]  /*1620*/  IMAD.X R22, RZ, RZ, R31.reuse, P4 ;  /* 0x000000ffff167224 */ /* 0x100fe200020e061f */
[----:B------:R-:W-:Y:S01]  /*1630*/  IADD3 R33, P4, PT, R33, 0x4, RZ ;  /* 0x0000000421217810 */ /* 0x000fe20007f9e0ff */
[--C-:B------:R-:W-:Y:S01]  /*1640*/  IMAD.X R30, RZ, RZ, R31.reuse, P5 ;  /* 0x000000ffff1e7224 */ /* 0x100fe200028e061f */
[----:B------:R-:W-:Y:S02]  /*1650*/  FSEL R12, R14, R12, P6 ;  /* 0x0000000c0e0c7208 */ /* 0x000fe40003000000 */
[----:B------:R-:W-:Y:S01]  /*1660*/  FSEL R13, R15, R13, P6 ;  /* 0x0000000d0f0d7208 */ /* 0x000fe20003000000 */
[----:B------:R-:W-:Y:S02]  /*1670*/  IMAD.X R31, RZ, RZ, R31, P4 ;  /* 0x000000ffff1f7224 */ /* 0x000fe400020e061f */
[----:B------:R-:W-:Y:S02]  /*1680*/  @!P6 SEL R35, R23, R20, P3 ;  /* 0x000000141723e207 */ /* 0x000fe40001800000 */
[----:B------:R-:W-:-:S07]  /*1690*/  @!P6 SEL R30, R22, R21, P3 ;  /* 0x00000015161ee207 */ /* 0x000fce0001800000 */
.L_x_17:
[----:B------:R-:W-:Y:S05]  /*16a0*/  BSYNC.RECONVERGENT B2 ;  /* 0x0000000000027941 */ /* 0x000fea0003800200 */
.L_x_16:
[----:B------:R-:W-:Y:S05]  /*16b0*/  @!P0 BRA `(.L_x_10) ;  /* 0x0000000000688947 */ /* 0x000fea0003800000 */
[----:B------:R-:W-:-:S04]  /*16c0*/  LEA R14, P0, R33, R10, 0x3 ;  /* 0x0000000a210e7211 */ /* 0x000fc800078018ff */
[----:B------:R-:W-:-:S05]  /*16d0*/  LEA.HI.X R15, R33, R11, R31, 0x3, P0 ;  /* 0x0000000b210f7211 */ /* 0x000fca00000f1c1f */
[----:B------:R-:W2:Y:S01]  /*16e0*/  LDG.E.64 R20, desc[UR36][R14.64] ;  /* 0x000000240e147981 */ /* 0x000ea2000c1e1b00 */
[----:B------:R-:W-:Y:S01]  /*16f0*/  ISETP.NE.AND P3, PT, R8, 0x1, PT ;  /* 0x000000010800780c */ /* 0x000fe20003f65270 */
[----:B--2--5:R-:W-:-:S06]  /*1700*/  DSETP.GT.AND P0, PT, R20, R12, PT ;  /* 0x0000000c1400722a */ /* 0x024fcc0003f04000 */
[----:B------:R-:W-:Y:S02]  /*1710*/  FSEL R12, R20, R12, P0 ;  /* 0x0000000c140c7208 */ /* 0x000fe40000000000 */
[----:B------:R-:W-:Y:S02]  /*1720*/  FSEL R13, R21, R13, P0 ;  /* 0x0000000d150d7208 */ /* 0x000fe40000000000 */
[----:B------:R-:W-:Y:S02]  /*1730*/  SEL R35, R33, R35, P0 ;  /* 0x0000002321237207 */ /* 0x000fe40000000000 */
[----:B------:R-:W-:Y:S01]  /*1740*/  SEL R30, R31, R30, P0 ;  /* 0x0000001e1f1e7207 */ /* 0x000fe20000000000 */
[----:B------:R-:W-:Y:S06]  /*1750*/  @!P3 BRA `(.L_x_10) ;  /* 0x000000000040b947 */ /* 0x000fec0003800000 */
[----:B------:R-:W2:Y:S01]  /*1760*/  LDG.E.64 R20, desc[UR36][R14.64+0x8] ;  /* 0x000008240e147981 */ /* 0x000ea2000c1e1b00 */
[----:B------:R-:W-:Y:S02]  /*1770*/  ISETP.NE.AND P3, PT, R8, 0x2, PT ;  /* 0x000000020800780c */ /* 0x000fe40003f65270 */
[----:B------:R-:W-:-:S05]  /*1780*/  IADD3 R22, P4, PT, R33, 0x1, RZ ;  /* 0x0000000121167810 */ /* 0x000fca0007f9e0ff */
[----:B------:R-:W-:Y:S01]  /*1790*/  IMAD.X R23, RZ, RZ, R31, P4 ;  /* 0x000000ffff177224 */ /* 0x000fe200020e061f */
[----:B--2---:R-:W-:-:S06]  /*17a0*/  DSETP.GT.AND P0, PT, R20, R12, PT ;  /* 0x0000000c1400722a */ /* 0x004fcc0003f04000 */
[----:B------:R-:W-:Y:S02]  /*17b0*/  FSEL R12, R20, R12, P0 ;  /* 0x0000000c140c7208 */ /* 0x000fe40000000000 */
[----:B------:R-:W-:Y:S02]  /*17c0*/  FSEL R13, R21, R13, P0 ;  /* 0x0000000d150d7208 */ /* 0x000fe40000000000 */
[----:B------:R-:W-:Y:S02]  /*17d0*/  SEL R35, R22, R35, P0 ;  /* 0x0000002316237207 */ /* 0x000fe40000000000 */
[----:B------:R-:W-:Y:S01]  /*17e0*/  SEL R30, R23, R30, P0 ;  /* 0x0000001e171e7207 */ /* 0x000fe20000000000 */
[----:B------:R-:W-:Y:S06]  /*17f0*/  @!P3 BRA `(.L_x_10) ;  /* 0x000000000018b947 */ /* 0x000fec0003800000 */
[----:B------:R-:W2:Y:S02]  /*1800*/  LDG.E.64 R14, desc[UR36][R14.64+0x10] ;  /* 0x000010240e0e7981 */ /* 0x000ea4000c1e1b00 */
[----:B--2---:R-:W-:-:S14]  /*1810*/  DSETP.GT.AND P0, PT, R14, R12, PT ;  /* 0x0000000c0e00722a */ /* 0x004fdc0003f04000 */
[----:B------:R-:W-:Y:S01]  /*1820*/  @P0 IADD3 R35, P3, PT, R33, 0x2, RZ ;  /* 0x0000000221230810 */ /* 0x000fe20007f7e0ff */
[----:B------:R-:W-:Y:S02]  /*1830*/  @P0 IMAD.MOV.U32 R12, RZ, RZ, R14 ;  /* 0x000000ffff0c0224 */ /* 0x000fe400078e000e */
[----:B------:R-:W-:Y:S02]  /*1840*/  @P0 IMAD.MOV.U32 R13, RZ, RZ, R15 ;  /* 0x000000ffff0d0224 */ /* 0x000fe400078e000f */
[----:B------:R-:W-:-:S08]  /*1850*/  @P0 IMAD.X R30, RZ, RZ, R31, P3 ;  /* 0x000000ffff1e0224 */ /* 0x000fd000018e061f */
.L_x_10:
[----:B------:R-:W-:Y:S05]  /*1860*/  BSYNC.RECONVERGENT B0 ;  /* 0x0000000000007941 */ /* 0x000fea0003800200 */
.L_x_9:
[----:B------:R-:W0:Y:S02]  /*1870*/  LDCU.64 UR4, c[0x0][0x388] ;  /* 0x00007100ff0477ac */ /* 0x000e240008000a00 */
[----:B0-----:R-:W-:-:S04]  /*1880*/  LEA R14, P0, R7, UR4, 0x3 ;  /* 0x00000004070e7c11 */ /* 0x001fc8000f8018ff */
[----:B------:R-:W-:-:S06]  /*1890*/  LEA.HI.X R15, R7, UR5, R6, 0x3, P0 ;  /* 0x00000005070f7c11 */ /* 0x000fcc00080f1c06 */
[----:B------:R-:W2:Y:S02]  /*18a0*/  LDG.E.64 R14, desc[UR36][R14.64] ;  /* 0x000000240e0e7981 */ /* 0x000ea4000c1e1b00 */
[----:B--2--5:R-:W-:-:S14]  /*18b0*/  DSETP.GEU.AND P0, PT, R14, R12, PT ;  /* 0x0000000c0e00722a */ /* 0x024fdc0003f0e000 */
[C---:B------:R-:W-:Y:S02]  /*18c0*/  @!P0 LEA R20, P3, R35.reuse, R10, 0x3 ;  /* 0x0000000a23148211 */ /* 0x040fe400078618ff */
[C---:B------:R-:W-:Y:S02]  /*18d0*/  @!P0 LEA R12, P4, R35.reuse, R4, 0x2 ;  /* 0x00000004230c8211 */ /* 0x040fe400078810ff */
[C-C-:B------:R-:W-:Y:S02]  /*18e0*/  @!P0 LEA.HI.X R21, R35.reuse, R11, R30.reuse, 0x3, P3 ;  /* 0x0000000b23158211 */ /* 0x140fe400018f1c1e */
[----:B------:R-:W-:-:S03]  /*18f0*/  @!P0 LEA.HI.X R13, R35, R5, R30, 0x2, P4 ;  /* 0x00000005230d8211 */ /* 0x000fc600020f141e */
[----:B------:R-:W-:Y:S04]  /*1900*/  @!P0 STG.E.64 desc[UR36][R20.64], R14 ;  /* 0x0000000e14008986 */ /* 0x000fe8000c101b24 */
[----:B------:R0:W-:Y:S02]  /*1910*/  @!P0 ST.E desc[UR36][R12.64], R7 ;  /* 0x000000070c008985 */ /* 0x0001e4000c101924 */
[----:B0-----:R-:W-:-:S05]  /*1920*/  IADD3 R7, P0, PT, R7, 0x1, RZ ;  /* 0x0000000107077810 */ /* 0x001fca0007f1e0ff */
[----:B------:R-:W-:Y:S01]  /*1930*/  IMAD.X R6, RZ, RZ, R6, P0 ;  /* 0x000000ffff067224 */ /* 0x000fe200000e0606 */
[----:B------:R-:W-:-:S04]  /*1940*/  ISETP.GE.U32.AND P0, PT, R7, R2, PT ;  /* 0x000000020700720c */ /* 0x000fc80003f06070 */
[----:B------:R-:W-:-:S13]  /*1950*/  ISETP.GE.AND.EX P0, PT, R6, R16, PT, P0 ;  /* 0x000000100600720c */ /* 0x000fda0003f06300 */
[----:B------:R-:W-:Y:S05]  /*1960*/  @!P0 BRA `(.L_x_18) ;  /* 0xffffffec00908947 */ /* 0x000fea000383ffff */
.L_x_8:
[----:B------:R-:W-:Y:S05]  /*1970*/  BSYNC.RECONVERGENT B1 ;  /* 0x0000000000017941 */ /* 0x000fea0003800200 */
.L_x_7:
[----:B------:R-:W-:Y:S01]  /*1980*/  ISETP.GE.AND P0, PT, R17, 0x1, PT ;  /* 0x000000011100780c */ /* 0x000fe20003f06270 */
[----:B------:R-:W-:-:S12]  /*1990*/  BSSY.RECONVERGENT B0, `(.L_x_19) ;  /* 0x00000cc000007945 */ /* 0x000fd80003800200 */
[----:B------:R-:W-:Y:S05]  /*19a0*/  @!P0 BRA `(.L_x_20) ;  /* 0x0000000c00288947 */ /* 0x000fea0003800000 */
[C---:B------:R-:W-:Y:S01]  /*19b0*/  LOP3.LUT P0, RZ, R17.reuse, 0x3, RZ, 0xc0, !PT ;  /* 0x0000000311ff7812 */ /* 0x040fe2000780c0ff */
[----:B------:R-:W-:Y:S01]  /*19c0*/  BSSY.RECONVERGENT B1, `(.L_x_21) ;  /* 0x000001e000017945 */ /* 0x000fe20003800200 */
[----:B------:R-:W-:Y:S01]  /*19d0*/  ISETP.GE.U32.AND P1, PT, R17, 0x4, PT ;  /* 0x000000041100780c */ /* 0x000fe20003f26070 */
[----:B------:R-:W-:Y:S02]  /*19e0*/  IMAD.MOV.U32 R11, RZ, RZ, R18 ;  /* 0x000000ffff0b7224 */ /* 0x000fe400078e0012 */
[----:B------:R-:W-:-:S08]  /*19f0*/  IMAD.MOV.U32 R0, RZ, RZ, RZ ;  /* 0x000000ffff007224 */ /* 0x000fd000078e00ff */
[----:B------:R-:W-:Y:S05]  /*1a00*/  @!P0 BRA `(.L_x_22) ;  /* 0x0000000000648947 */ /* 0x000fea0003800000 */
[----:B------:R-:W0:Y:S01]  /*1a10*/  LDCU.64 UR4, c[0x0][0x3b0] ;  /* 0x00007600ff0477ac */ /* 0x000e220008000a00 */
[----:B------:R-:W1:Y:S01]  /*1a20*/  LDC.64 R8, c[0x0][0x380] ;  /* 0x0000e000ff087b82 */ /* 0x000e620000000a00 */
[----:B------:R-:W-:Y:S01]  /*1a30*/  LOP3.LUT R21, R17, 0x3, RZ, 0xc0, !PT ;  /* 0x0000000311157812 */ /* 0x000fe200078ec0ff */
[----:B------:R-:W-:Y:S02]  /*1a40*/  IMAD.MOV.U32 R12, RZ, RZ, RZ ;  /* 0x000000ffff0c7224 */ /* 0x000fe400078e00ff */
[----:B------:R-:W-:Y:S01]  /*1a50*/  IMAD.MOV.U32 R6, RZ, RZ, R4 ;  /* 0x000000ffff067224 */ /* 0x000fe200078e0004 */
[----:B------:R-:W-:Y:S01]  /*1a60*/  IADD3 R11, P2, PT, R18, R21, RZ ;  /* 0x00000015120b7210 */ /* 0x000fe20007f5e0ff */
[----:B------:R-:W-:-:S04]  /*1a70*/  IMAD.MOV.U32 R7, RZ, RZ, R5 ;  /* 0x000000ffff077224 */ /* 0x000fc800078e0005 */
[----:B------:R-:W-:Y:S01]  /*1a80*/  IMAD.X R0, RZ, RZ, R12, P2 ;  /* 0x000000ffff007224 */ /* 0x000fe200010e060c */
[----:B0-----:R-:W-:-:S04]  /*1a90*/  LEA R10, P0, R18, UR4, 0x2 ;  /* 0x00000004120a7c11 */ /* 0x001fc8000f8010ff */
[----:B------:R-:W-:-:S09]  /*1aa0*/  LEA.HI.X R15, R18, UR5, RZ, 0x2, P0 ;  /* 0x00000005120f7c11 */ /* 0x000fd200080f14ff */
.L_x_23:
[----:B0-----:R-:W1:Y:S02]  /*1ab0*/  LD.E R3, desc[UR36][R6.64] ;  /* 0x0000002406037980 */ /* 0x001e64000c101900 */
[----:B-1----:R-:W-:-:S05]  /*1ac0*/  IMAD.WIDE R2, R3, 0x4, R8 ;  /* 0x0000000403027825 */ /* 0x002fca00078e0208 */
[----:B------:R0:W2:Y:S01]  /*1ad0*/  LDG.E R13, desc[UR36][R2.64] ;  /* 0x00000024020d7981 */ /* 0x0000a2000c1e1900 */
[----:B------:R-:W-:Y:S02]  /*1ae0*/  IADD3 R21, P0, PT, R21, -0x1, RZ ;  /* 0xffffffff15157810 */ /* 0x000fe40007f1e0ff */
[----:B------:R-:W-:Y:S02]  /*1af0*/  IADD3 R6, P3, PT, R6, 0x4, RZ ;  /* 0x0000000406067810 */ /* 0x000fe40007f7e0ff */
[----:B------:R-:W-:Y:S02]  /*1b00*/  IADD3.X R12, PT, PT, R12, -0x1, RZ, P0, !PT ;  /* 0xffffffff0c0c7810 */ /* 0x000fe400007fe4ff */
[----:B------:R-:W-:Y:S01]  /*1b10*/  ISETP.NE.U32.AND P0, PT, R21, RZ, PT ;  /* 0x000000ff1500720c */ /* 0x000fe20003f05070 */
[----:B------:R-:W-:Y:S02]  /*1b20*/  IMAD.X R7, RZ, RZ, R7, P3 ;  /* 0x000000ffff077224 */ /* 0x000fe400018e0607 */
[----:B0-----:R-:W-:Y:S01]  /*1b30*/  IMAD.MOV.U32 R2, RZ, RZ, R10 ;  /* 0x000000ffff027224 */ /* 0x001fe200078e000a */
[----:B------:R-:W-:Y:S01]  /*1b40*/  ISETP.NE.AND.EX P0, PT, R12, RZ, PT, P0 ;  /* 0x000000ff0c00720c */ /* 0x000fe20003f05300 */
[----:B------:R-:W-:Y:S01]  /*1b50*/  IMAD.MOV.U32 R3, RZ, RZ, R15 ;  /* 0x000000ffff037224 */ /* 0x000fe200078e000f */
[----:B------:R-:W-:-:S05]  /*1b60*/  IADD3 R10, P2, PT, R10, 0x4, RZ ;  /* 0x000000040a0a7810 */ /* 0x000fca0007f5e0ff */
[----:B------:R-:W-:Y:S01]  /*1b70*/  IMAD.X R15, RZ, RZ, R15, P2 ;  /* 0x000000ffff0f7224 */ /* 0x000fe200010e060f */
[----:B--2---:R0:W-:Y:S05]  /*1b80*/  STG.E desc[UR36][R2.64], R13 ;  /* 0x0000000d02007986 */ /* 0x0041ea000c101924 */
[----:B------:R-:W-:Y:S05]  /*1b90*/  @P0 BRA `(.L_x_23) ;  /* 0xfffffffc00c40947 */ /* 0x000fea000383ffff */
.L_x_22:
[----:B------:R-:W-:Y:S05]  /*1ba0*/  BSYNC.RECONVERGENT B1 ;  /* 0x0000000000017941 */ /* 0x000fea0003800200 */
.L_x_21:
[----:B------:R-:W-:Y:S05]  /*1bb0*/  @!P1 BRA `(.L_x_20) ;  /* 0x0000000800a49947 */ /* 0x000fea0003800000 */
[----:B------:R-:W-:Y:S01]  /*1bc0*/  IADD3 R10, P1, PT, R17, R18, RZ ;  /* 0x00000012110a7210 */ /* 0x000fe20007f3e0ff */
[----:B------:R-:W1:Y:S01]  /*1bd0*/  LDCU.64 UR4, c[0x0][0x3b0] ;  /* 0x00007600ff0477ac */ /* 0x000e620008000a00 */
[----:B------:R-:W-:Y:S01]  /*1be0*/  IMAD.SHL.U32 R7, R18, 0x4, RZ ;  /* 0x0000000412077824 */ /* 0x000fe200078e00ff */
[C---:B0-----:R-:W-:Y:S01]  /*1bf0*/  LEA R2, P0, R11.reuse, 0x8, 0x2 ;  /* 0x000000080b027811 */ /* 0x041fe200078010ff */
[----:B------:R-:W-:Y:S01]  /*1c00*/  BSSY.RECONVERGENT B1, `(.L_x_24) ;  /* 0x000005d000017945 */ /* 0x000fe20003800200 */
[----:B------:R-:W-:Y:S01]  /*1c10*/  IADD3 R3, P2, PT, R10, -R11, RZ ;  /* 0x8000000b0a037210 */ /* 0x000fe20007f5e0ff */
[----:B------:R-:W-:Y:S01]  /*1c20*/  IMAD.X R19, RZ, RZ, R19, P1 ;  /* 0x000000ffff137224 */ /* 0x000fe200008e0613 */
[--C-:B------:R-:W-:Y:S02]  /*1c30*/  LEA.HI.X R8, R11, RZ, R0.reuse, 0x2, P0 ;  /* 0x000000ff0b087211 */ /* 0x100fe400000f1400 */
[----:B------:R-:W-:Y:S01]  /*1c40*/  ISETP.GT.U32.AND P1, PT, R3, 0xc, PT ;  /* 0x0000000c0300780c */ /* 0x000fe20003f24070 */
[----:B------:R-:W-:Y:S01]  /*1c50*/  IMAD.X R9, R19, 0x1, ~R0, P2 ;  /* 0x0000000113097824 */ /* 0x000fe200010e0e00 */
[----:B------:R-:W-:-:S02]  /*1c60*/  SHF.R.U32.HI R3, RZ, 0x1e, R18 ;  /* 0x0000001eff037819 */ /* 0x000fc40000011612 */
[----:B------:R-:W-:Y:S02]  /*1c70*/  IADD3 R6, P2, P3, R4, R2, -R7 ;  /* 0x0000000204067210 */ /* 0x000fe40007b5e807 */
[----:B------:R-:W-:Y:S02]  /*1c80*/  ISETP.GT.AND.EX P1, PT, R9, RZ, PT, P1 ;  /* 0x000000ff0900720c */ /* 0x000fe40003f24310 */
[----:B------:R-:W-:Y:S02]  /*1c90*/  IADD3.X R7, PT, PT, R5, R8, ~R3, P2, P3 ;  /* 0x0000000805077210 */ /* 0x000fe400017e6c03 */
[----:B-1----:R-:W-:-:S04]  /*1ca0*/  IADD3 R2, P0, PT, R2, UR4, RZ ;  /* 0x0000000402027c10 */ /* 0x002fc8000ff1e0ff */
[----:B------:R-:W-:Y:S02]  /*1cb0*/  IADD3.X R3, PT, PT, R8, UR5, RZ, P0, !PT ;  /* 0x0000000508037c10 */ /* 0x000fe400087fe4ff */
[----:B------:R-:W-:-:S03]  /*1cc0*/  PLOP3.LUT P0, PT, PT, PT, PT, 0x80, 0x8 ;  /* 0x000000000008781c */ /* 0x000fc60003f0f070 */
[----:B------:R-:W-:Y:S10]  /*1cd0*/  @!P1 BRA `(.L_x_25) ;  /* 0x00000004003c9947 */ /* 0x000ff40003800000 */
[----:B------:R-:W0:Y:S01]  /*1ce0*/  LDC.64 R8, c[0x0][0x380] ;  /* 0x0000e000ff087b82 */ /* 0x000e220000000a00 */
[----:B------:R-:W-:Y:S02]  /*1cf0*/  IADD3 R12, P1, PT, R10, -0xc, RZ ;  /* 0xfffffff40a0c7810 */ /* 0x000fe40007f3e0ff */
[----:B------:R-:W-:Y:S02]  /*1d00*/  PLOP3.LUT P0, PT, PT, PT, PT, 0x8, 0x80 ;  /* 0x000000000080781c */ /* 0x000fe40003f0e170 */
[----:B------:R-:W-:-:S11]  /*1d10*/  IADD3.X R13, PT, PT, R19, -0x1, RZ, P1, !PT ;  /* 0xffffffff130d7810 */ /* 0x000fd60000ffe4ff */
.L_x_26:
[----:B------:R-:W0:Y:S02]  /*1d20*/  LD.E R15, desc[UR36][R6.64+-0x8] ;  /* 0xfffff824060f7980 */ /* 0x000e24000c101900 */
[----:B0-----:R-:W-:-:S05]  /*1d30*/  IMAD.WIDE R14, R15, 0x4, R8 ;  /* 0x000000040f0e7825 */ /* 0x001fca00078e0208 */
[----:B------:R-:W2:Y:S04]  /*1d40*/  LDG.E R23, desc[UR36][R14.64] ;  /* 0x000000240e177981 */ /* 0x000ea8000c1e1900 */
[----:B--2---:R0:W-:Y:S04]  /*1d50*/  STG.E desc[UR36][R2.64+-0x8], R23 ;  /* 0xfffff81702007986 */ /* 0x0041e8000c101924 */
[----:B------:R-:W2:Y:S02]  /*1d60*/  LD.E R17, desc[UR36][R6.64+-0x4] ;  /* 0xfffffc2406117980 */ /* 0x000ea4000c101900 */
[----:B--2---:R-:W-:-:S05]  /*1d70*/  IMAD.WIDE R16, R17, 0x4, R8 ;  /* 0x0000000411107825 */ /* 0x004fca00078e0208 */
[----:B------:R-:W2:Y:S04]  /*1d80*/  LDG.E R25, desc[UR36][R16.64] ;  /* 0x0000002410197981 */ /* 0x000ea8000c1e1900 */
[----:B--2---:R1:W-:Y:S04]  /*1d90*/  STG.E desc[UR36][R2.64+-0x4], R25 ;  /* 0xfffffc1902007986 */ /* 0x0043e8000c101924 */
[----:B------:R-:W2:Y:S02]  /*1da0*/  LD.E R21, desc[UR36][R6.64] ;  /* 0x0000002406157980 */ /* 0x000ea4000c101900 */
[----:B--2---:R-:W-:-:S05]  /*1db0*/  IMAD.WIDE R20, R21, 0x4, R8 ;  /* 0x0000000415147825 */ /* 0x004fca00078e0208 */
[----:B------:R-:W2:Y:S04]  /*1dc0*/  LDG.E R27, desc[UR36][R20.64] ;  /* 0x00000024141b7981 */ /* 0x000ea8000c1e1900 */
[----:B--2---:R2:W-:Y:S04]  /*1dd0*/  STG.E desc[UR36][R2.64], R27 ;  /* 0x0000001b02007986 */ /* 0x0045e8000c101924 */
[----:B------:R-:W3:Y:S02]  /*1de0*/  LD.E R29, desc[UR36][R6.64+0x4] ;  /* 0x00000424061d7980 */ /* 0x000ee4000c101900 */
[----:B---3--:R-:W-:-:S05]  /*1df0*/  IMAD.WIDE R14, R29, 0x4, R8 ;  /* 0x000000041d0e7825 */ /* 0x008fca00078e0208 */
[----:B0-----:R-:W3:Y:S04]  /*1e00*/  LDG.E R23, desc[UR36][R14.64] ;  /* 0x000000240e177981 */ /* 0x001ee8000c1e1900 */
[----:B---3--:R0:W-:Y:S04]  /*1e10*/  STG.E desc[UR36][R2.64+0x4], R23 ;  /* 0x0000041702007986 */ /* 0x0081e8000c101924 */
[----:B------:R-:W3:Y:S02]  /*1e20*/  LD.E R29, desc[UR36][R6.64+0x8] ;  /* 0x00000824061d7980 */ /* 0x000ee4000c101900 */
[----:B---3--:R-:W-:-:S05]  /*1e30*/  IMAD.WIDE R16, R29, 0x4, R8 ;  /* 0x000000041d107825 */ /* 0x008fca00078e0208 */
[----:B-1----:R-:W3:Y:S04]  /*1e40*/  LDG.E R25, desc[UR36][R16.64] ;  /* 0x0000002410197981 */ /* 0x002ee8000c1e1900 */
[----:B---3--:R1:W-:Y:S04]  /*1e50*/  STG.E desc[UR36][R2.64+0x8], R25 ;  /* 0x0000081902007986 */ /* 0x0083e8000c101924 */
[----:B------:R-:W3:Y:S02]  /*1e60*/  LD.E R29, desc[UR36][R6.64+0xc] ;  /* 0x00000c24061d7980 */ /* 0x000ee4000c101900 */
[----:B---3--:R-:W-:-:S05]  /*1e70*/  IMAD.WIDE R20, R29, 0x4, R8 ;  /* 0x000000041d147825 */ /* 0x008fca00078e0208 */
[----:B--2---:R-:W2:Y:S04]  /*1e80*/  LDG.E R27, desc[UR36][R20.64] ;  /* 0x00000024141b7981 */ /* 0x004ea8000c1e1900 */
        /* <DEDUP_REMOVED lines=24> */
[----:B--2---:R-:W-:Y:S04]  /*2010*/  STG.E desc[UR36][R2.64+0x24], R27 ;  /* 0x0000241b02007986 */ /* 0x004fe8000c101924 */
[----:B------:R-:W2:Y:S02]  /*2020*/  LD.E R29, desc[UR36][R6.64+0x28] ;  /* 0x00002824061d7980 */ /* 0x000ea4000c101900 */
[----:B--2---:R-:W-:-:S05]  /*2030*/  IMAD.WIDE R14, R29, 0x4, R8 ;  /* 0x000000041d0e7825 */ /* 0x004fca00078e0208 */
[----:B0-----:R-:W2:Y:S04]  /*2040*/  LDG.E R23, desc[UR36][R14.64] ;  /* 0x000000240e177981 */ /* 0x001ea8000c1e1900 */
[----:B--2---:R-:W-:Y:S04]  /*2050*/  STG.E desc[UR36][R2.64+0x28], R23 ;  /* 0x0000281702007986 */ /* 0x004fe8000c101924 */
[----:B------:R-:W2:Y:S02]  /*2060*/  LD.E R29, desc[UR36][R6.64+0x2c] ;  /* 0x00002c24061d7980 */ /* 0x000ea4000c101900 */
[----:B--2---:R-:W-:-:S06]  /*2070*/  IMAD.WIDE R16, R29, 0x4, R8 ;  /* 0x000000041d107825 */ /* 0x004fcc00078e0208 */
[----:B------:R-:W2:Y:S04]  /*2080*/  LDG.E R17, desc[UR36][R16.64] ;  /* 0x0000002410117981 */ /* 0x000ea8000c1e1900 */
[----:B--2---:R0:W-:Y:S04]  /*2090*/  STG.E desc[UR36][R2.64+0x2c], R17 ;  /* 0x00002c1102007986 */ /* 0x0041e8000c101924 */
[----:B-1----:R-:W2:Y:S02]  /*20a0*/  LD.E R25, desc[UR36][R6.64+0x30] ;  /* 0x0000302406197980 */ /* 0x002ea4000c101900 */
[----:B--2---:R-:W-:-:S06]  /*20b0*/  IMAD.WIDE R20, R25, 0x4, R8 ;  /* 0x0000000419147825 */ /* 0x004fcc00078e0208 */
[----:B------:R-:W2:Y:S04]  /*20c0*/  LDG.E R21, desc[UR36][R20.64] ;  /* 0x0000002414157981 */ /* 0x000ea8000c1e1900 */
[----:B--2---:R-:W-:Y:S04]  /*20d0*/  STG.E desc[UR36][R2.64+0x30], R21 ;  /* 0x0000301502007986 */ /* 0x004fe8000c101924 */
[----:B------:R-:W2:Y:S01]  /*20e0*/  LD.E R25, desc[UR36][R6.64+0x34] ;  /* 0x0000342406197980 */ /* 0x000ea2000c101900 */
[----:B------:R-:W-:-:S05]  /*20f0*/  IADD3 R11, P1, PT, R11, 0x10, RZ ;  /* 0x000000100b0b7810 */ /* 0x000fca0007f3e0ff */
[----:B------:R-:W-:Y:S01]  /*2100*/  IMAD.X R0, RZ, RZ, R0, P1 ;  /* 0x000000ffff007224 */ /* 0x000fe200008e0600 */
[----:B------:R-:W-:Y:S01]  /*2110*/  ISETP.GE.U32.AND P1, PT, R11, R12, PT ;  /* 0x0000000c0b00720c */ /* 0x000fe20003f26070 */
[----:B--2---:R-:W-:-:S06]  /*2120*/  IMAD.WIDE R14, R25, 0x4, R8 ;  /* 0x00000004190e7825 */ /* 0x004fcc00078e0208 */
[----:B------:R-:W2:Y:S01]  /*2130*/  LDG.E R15, desc[UR36][R14.64] ;  /* 0x000000240e0f7981 */ /* 0x000ea2000c1e1900 */
[----:B------:R-:W-:Y:S02]  /*2140*/  ISETP.GE.AND.EX P1, PT, R0, R13, PT, P1 ;  /* 0x0000000d0000720c */ /* 0x000fe40003f26310 */
[----:B------:R-:W-:Y:S02]  /*2150*/  IADD3 R16, P3, PT, R2, 0x40, RZ ;  /* 0x0000004002107810 */ /* 0x000fe40007f7e0ff */
[----:B------:R-:W-:-:S03]  /*2160*/  IADD3 R6, P2, PT, R6, 0x40, RZ ;  /* 0x0000004006067810 */ /* 0x000fc60007f5e0ff */
[----:B0-----:R-:W-:Y:S02]  /*2170*/  IMAD.X R17, RZ, RZ, R3, P3 ;  /* 0x000000ffff117224 */ /* 0x001fe400018e0603 */
[----:B------:R-:W-:Y:S01]  /*2180*/  IMAD.X R7, RZ, RZ, R7, P2 ;  /* 0x000000ffff077224 */ /* 0x000fe200010e0607 */
[----:B--2---:R0:W-:Y:S02]  /*2190*/  STG.E desc[UR36][R2.64+0x34], R15 ;  /* 0x0000340f02007986 */ /* 0x0041e4000c101924 */
[----:B0-----:R-:W-:Y:S02]  /*21a0*/  IMAD.MOV.U32 R2, RZ, RZ, R16 ;  /* 0x000000ffff027224 */ /* 0x001fe400078e0010 */
[----:B------:R-:W-:Y:S01]  /*21b0*/  IMAD.MOV.U32 R3, RZ, RZ, R17 ;  /* 0x000000ffff037224 */ /* 0x000fe200078e0011 */
[----:B------:R-:W-:Y:S06]  /*21c0*/  @!P1 BRA `(.L_x_26) ;  /* 0xfffffff800d49947 */ /* 0x000fec000383ffff */
.L_x_25:
[----:B------:R-:W-:Y:S05]  /*21d0*/  BSYNC.RECONVERGENT B1 ;  /* 0x0000000000017941 */ /* 0x000fea0003800200 */
.L_x_24:
[----:B------:R-:W-:Y:S01]  /*21e0*/  IADD3 R8, P2, PT, R10, -R11, RZ ;  /* 0x8000000b0a087210 */ /* 0x000fe20007f5e0ff */
[----:B------:R-:W-:Y:S03]  /*21f0*/  BSSY.RECONVERGENT B1, `(.L_x_27) ;  /* 0x0000031000017945 */ /* 0x000fe60003800200 */
[----:B------:R-:W-:Y:S01]  /*2200*/  ISETP.GT.U32.AND P1, PT, R8, 0x4, PT ;  /* 0x000000040800780c */ /* 0x000fe20003f24070 */
[----:B------:R-:W-:-:S05]  /*2210*/  IMAD.X R8, R19, 0x1, ~R0, P2 ;  /* 0x0000000113087824 */ /* 0x000fca00010e0e00 */
[----:B------:R-:W-:-:S13]  /*2220*/  ISETP.GT.AND.EX P1, PT, R8, RZ, PT, P1 ;  /* 0x000000ff0800720c */ /* 0x000fda0003f24310 */
[----:B------:R-:W-:Y:S05]  /*2230*/  @!P1 BRA `(.L_x_28) ;  /* 0x0000000000b09947 */ /* 0x000fea0003800000 */
[----:B------:R-:W2:Y:S01]  /*2240*/  LD.E R13, desc[UR36][R6.64+-0x8] ;  /* 0xfffff824060d7980 */ /* 0x000ea2000c101900 */
[----:B------:R-:W2:Y:S02]  /*2250*/  LDC.64 R8, c[0x0][0x380] ;  /* 0x0000e000ff087b82 */ /* 0x000ea40000000a00 */
[----:B--2---:R-:W-:-:S05]  /*2260*/  IMAD.WIDE R12, R13, 0x4, R8 ;  /* 0x000000040d0c7825 */ /* 0x004fca00078e0208 */
        /* <DEDUP_REMOVED lines=9> */
[----:B--2---:R-:W-:Y:S04]  /*2300*/  STG.E desc[UR36][R2.64], R25 ;  /* 0x0000001902007986 */ /* 0x004fe8000c101924 */
[----:B------:R-:W2:Y:S02]  /*2310*/  LD.E R27, desc[UR36][R6.64+0x4] ;  /* 0x00000424061b7980 */ /* 0x000ea4000c101900 */
[----:B--2---:R-:W-:-:S05]  /*2320*/  IMAD.WIDE R12, R27, 0x4, R8 ;  /* 0x000000041b0c7825 */ /* 0x004fca00078e0208 */
[----:B0-----:R-:W2:Y:S04]  /*2330*/  LDG.E R21, desc[UR36][R12.64] ;  /* 0x000000240c157981 */ /* 0x001ea8000c1e1900 */
[----:B--2---:R0:W-:Y:S04]  /*2340*/  STG.E desc[UR36][R2.64+0x4], R21 ;  /* 0x0000041502007986 */ /* 0x0041e8000c101924 */
[----:B------:R-:W2:Y:S02]  /*2350*/  LD.E R27, desc[UR36][R6.64+0x8] ;  /* 0x00000824061b7980 */ /* 0x000ea4000c101900 */
[----:B--2---:R-:W-:-:S06]  /*2360*/  IMAD.WIDE R14, R27, 0x4, R8 ;  /* 0x000000041b0e7825 */ /* 0x004fcc00078e0208 */
[----:B------:R-:W2:Y:S04]  /*2370*/  LDG.E R15, desc[UR36][R14.64] ;  /* 0x000000240e0f7981 */ /* 0x000ea8000c1e1900 */
[----:B--2---:R-:W-:Y:S04]  /*2380*/  STG.E desc[UR36][R2.64+0x8], R15 ;  /* 0x0000080f02007986 */ /* 0x004fe8000c101924 */
[----:B-1----:R-:W2:Y:S02]  /*2390*/  LD.E R23, desc[UR36][R6.64+0xc] ;  /* 0x00000c2406177980 */ /* 0x002ea4000c101900 */
[----:B--2---:R-:W-:-:S06]  /*23a0*/  IMAD.WIDE R16, R23, 0x4, R8 ;  /* 0x0000000417107825 */ /* 0x004fcc00078e0208 */
[----:B------:R-:W2:Y:S04]  /*23b0*/  LDG.E R17, desc[UR36][R16.64] ;  /* 0x0000002410117981 */ /* 0x000ea8000c1e1900 */
[----:B--2---:R1:W-:Y:S04]  /*23c0*/  STG.E desc[UR36][R2.64+0xc], R17 ;  /* 0x00000c1102007986 */ /* 0x0043e8000c101924 */
[----:B------:R-:W2:Y:S02]  /*23d0*/  LD.E R23, desc[UR36][R6.64+0x10] ;  /* 0x0000102406177980 */ /* 0x000ea4000c101900 */
[----:B--2---:R-:W-:-:S06]  /*23e0*/  IMAD.WIDE R12, R23, 0x4, R8 ;  /* 0x00000004170c7825 */ /* 0x004fcc00078e0208 */
[----:B------:R-:W2:Y:S04]  /*23f0*/  LDG.E R13, desc[UR36][R12.64] ;  /* 0x000000240c0d7981 */ /* 0x000ea8000c1e1900 */
[----:B--2---:R-:W-:Y:S04]  /*2400*/  STG.E desc[UR36][R2.64+0x10], R13 ;  /* 0x0000100d02007986 */ /* 0x004fe8000c101924 */
[----:B0-----:R-:W2:Y:S01]  /*2410*/  LD.E R21, desc[UR36][R6.64+0x14] ;  /* 0x0000142406157980 */ /* 0x001ea2000c101900 */
[----:B------:R-:W-:Y:S01]  /*2420*/  IADD3 R16, P2, PT, R6, 0x20, RZ ;  /* 0x0000002006107810 */ /* 0x000fe20007f5e0ff */
[----:B--2---:R-:W-:-:S06]  /*2430*/  IMAD.WIDE R8, R21, 0x4, R8 ;  /* 0x0000000415087825 */ /* 0x004fcc00078e0208 */
[----:B------:R-:W2:Y:S01]  /*2440*/  LDG.E R9, desc[UR36][R8.64] ;  /* 0x0000002408097981 */ /* 0x000ea2000c1e1900 */
[----:B------:R-:W-:Y:S01]  /*2450*/  IADD3 R14, P3, PT, R2, 0x20, RZ ;  /* 0x00000020020e7810 */ /* 0x000fe20007f7e0ff */
[----:B-1----:R-:W-:Y:S01]  /*2460*/  IMAD.X R17, RZ, RZ, R7, P2 ;  /* 0x000000ffff117224 */ /* 0x002fe200010e0607 */
[----:B------:R-:W-:Y:S01]  /*2470*/  IADD3 R11, P1, PT, R11, 0x8, RZ ;  /* 0x000000080b0b7810 */ /* 0x000fe20007f3e0ff */
[----:B------:R-:W-:Y:S01]  /*2480*/  IMAD.MOV.U32 R6, RZ, RZ, R16 ;  /* 0x000000ffff067224 */ /* 0x000fe200078e0010 */
[----:B------:R-:W-:Y:S01]  /*2490*/  PLOP3.LUT P0, PT, PT, PT, PT, 0x8, 0x80 ;  /* 0x000000000080781c */ /* 0x000fe20003f0e170 */
[----:B------:R-:W-:Y:S02]  /*24a0*/  IMAD.X R15, RZ, RZ, R3, P3 ;  /* 0x000000ffff0f7224 */ /* 0x000fe400018e0603 */
[----:B------:R-:W-:Y:S02]  /*24b0*/  IMAD.X R0, RZ, RZ, R0, P1 ;  /* 0x000000ffff007224 */ /* 0x000fe400008e0600 */
[----:B------:R-:W-:Y:S01]  /*24c0*/  IMAD.MOV.U32 R7, RZ, RZ, R17 ;  /* 0x000000ffff077224 */ /* 0x000fe200078e0011 */
[----:B--2---:R0:W-:Y:S02]  /*24d0*/  STG.E desc[UR36][R2.64+0x14], R9 ;  /* 0x0000140902007986 */ /* 0x0041e4000c101924 */
[----:B0-----:R-:W-:-:S02]  /*24e0*/  IMAD.MOV.U32 R2, RZ, RZ, R14 ;  /* 0x000000ffff027224 */ /* 0x001fc400078e000e */
[----:B------:R-:W-:-:S07]  /*24f0*/  IMAD.MOV.U32 R3, RZ, RZ, R15 ;  /* 0x000000ffff037224 */ /* 0x000fce00078e000f */
.L_x_28:
[----:B------:R-:W-:Y:S05]  /*2500*/  BSYNC.RECONVERGENT B1 ;  /* 0x0000000000017941 */ /* 0x000fea0003800200 */
.L_x_27:
[----:B------:R-:W-:-:S04]  /*2510*/  ISETP.LT.U32.AND P1, PT, R11, R10, PT ;  /* 0x0000000a0b00720c */ /* 0x000fc80003f21070 */
[----:B------:R-:W-:-:S13]  /*2520*/  ISETP.LT.OR.EX P0, PT, R0, R19, P0, P1 ;  /* 0x000000130000720c */ /* 0x000fda0000701710 */
[----:B------:R-:W-:Y:S05]  /*2530*/  @!P0 BRA `(.L_x_20) ;  /* 0x0000000000448947 */ /* 0x000fea0003800000 */
[----:B------:R-:W2:Y:S01]  /*2540*/  LD.E R9, desc[UR36][R6.64+-0x8] ;  /* 0xfffff82406097980 */ /* 0x000ea2000c101900 */
[----:B------:R-:W2:Y:S02]  /*2550*/  LDC.64 R14, c[0x0][0x380] ;  /* 0x0000e000ff0e7b82 */ /* 0x000ea40000000a00 */
[----:B--2---:R-:W-:-:S05]  /*2560*/  IMAD.WIDE R8, R9, 0x4, R14 ;  /* 0x0000000409087825 */ /* 0x004fca00078e020e */
[----:B------:R-:W2:Y:S04]  /*2570*/  LDG.E R17, desc[UR36][R8.64] ;  /* 0x0000002408117981 */ /* 0x000ea8000c1e1900 */
[----:B--2---:R1:W-:Y:S04]  /*2580*/  STG.E desc[UR36][R2.64+-0x8], R17 ;  /* 0xfffff81102007986 */ /* 0x0043e8000c101924 */
[----:B------:R-:W2:Y:S02]  /*2590*/  LD.E R11, desc[UR36][R6.64+-0x4] ;  /* 0xfffffc24060b7980 */ /* 0x000ea4000c101900 */
[----:B--2---:R-:W-:-:S06]  /*25a0*/  IMAD.WIDE R10, R11, 0x4, R14 ;  /* 0x000000040b0a7825 */ /* 0x004fcc00078e020e */
        /* <DEDUP_REMOVED lines=9> */
[----:B--2---:R1:W-:Y:S02]  /*2640*/  STG.E desc[UR36][R2.64+0x4], R9 ;  /* 0x0000040902007986 */ /* 0x0043e4000c101924 */
.L_x_20:
[----:B------:R-:W-:Y:S05]  /*2650*/  BSYNC.RECONVERGENT B0 ;  /* 0x0000000000007941 */ /* 0x000fea0003800200 */
.L_x_19:
[----:B------:R-:W-:-:S04]  /*2660*/  MOV R0, 0x8 ;  /* 0x0000000800007802 */ /* 0x000fc80000000f00 */
[----:B01----:R0:W1:Y:S03]  /*2670*/  LDC.64 R2, c[0x4][R0] ;  /* 0x0100000000027b82 */ /* 0x0030660000000a00 */
[----:B------:R-:W-:-:S07]  /*2680*/  LEPC R20, `(.L_x_29) ;  /* 0x000000001014794e */ /* 0x000fce0000000000 */
[----:B01----:R-:W-:Y:S05]  /*2690*/  CALL.ABS.NOINC R2 ;  /* 0x0000000002007343 */ /* 0x003fea0003c00000 */
.L_x_29:
[----:B------:R-:W-:Y:S05]  /*26a0*/  EXIT ;  /* 0x000000000000794d */ /* 0x000fea0003800000 */
.L_x_30:
[----:B------:R-:W-:-:S00]  /*26b0*/  BRA `(.L_x_30) ;  /* 0xfffffffc00fc7947 */ /* 0x000fc0000383ffff */
[----:B------:R-:W-:-:S00]  /*26c0*/  NOP ;  /* 0x0000000000007918 */ /* 0x000fc00000000000 */
        /* <DEDUP_REMOVED lines=11> */
.L_x_46:


//--------------------- .text._Z13calcDistancesPdS_S_xi --------------------------
	.section	.text._Z13calcDistancesPdS_S_xi,"ax",@progbits
	.align	128
        .global         _Z13calcDistancesPdS_S_xi
        .type           _Z13calcDistancesPdS_S_xi,@function
        .size           _Z13calcDistancesPdS_S_xi,(.L_x_45 - _Z13calcDistancesPdS_S_xi)
        .other          _Z13calcDistancesPdS_S_xi,@"STO_CUDA_ENTRY STV_DEFAULT"
_Z13calcDistancesPdS_S_xi:
.text._Z13calcDistancesPdS_S_xi:
[----:B------:R-:W-:Y:S01]  /*0000*/  LDC R1, c[0x0][0x37c] ;  /* 0x0000df00ff017b82 */ /* 0x000fe20000000800 */
[----:B------:R-:W0:Y:S07]  /*0010*/  S2R R2, SR_TID.X ;  /* 0x0000000000027919 */ /* 0x000e2e0000002100 */
[----:B------:R-:W0:Y:S01]  /*0020*/  S2UR UR4, SR_CTAID.X ;  /* 0x00000000000479c3 */ /* 0x000e220000002500 */
[----:B------:R-:W1:Y:S07]  /*0030*/  LDCU.64 UR6, c[0x0][0x398] ;  /* 0x00007300ff0677ac */ /* 0x000e6e0008000a00 */
[----:B------:R-:W0:Y:S02]  /*0040*/  LDC R5, c[0x0][0x360] ;  /* 0x0000d800ff057b82 */ /* 0x000e240000000800 */
[----:B0-----:R-:W-:-:S05]  /*0050*/  IMAD R2, R5, UR4, R2 ;  /* 0x0000000405027c24 */ /* 0x001fca000f8e0202 */
[----:B-1----:R-:W-:Y:S02]  /*0060*/  ISETP.GE.U32.AND P0, PT, R2, UR6, PT ;  /* 0x0000000602007c0c */ /* 0x002fe4000bf06070 */
[----:B------:R-:W-:-:S04]  /*0070*/  SHF.R.S32.HI R0, RZ, 0x1f, R2 ;  /* 0x0000001fff007819 */ /* 0x000fc80000011402 */
[----:B------:R-:W-:-:S13]  /*0080*/  ISETP.GE.AND.EX P0, PT, R0, UR7, PT, P0 ;  /* 0x0000000700007c0c */ /* 0x000fda000bf06300 */
[----:B------:R-:W-:Y:S05]  /*0090*/  @P0 EXIT ;  /* 0x000000000000094d */ /* 0x000fea0003800000 */
[----:B------:R-:W0:Y:S01]  /*00a0*/  LDCU UR4, c[0x0][0x3a0] ;  /* 0x00007400ff0477ac */ /* 0x000e220008000800 */
[----:B------:R-:W-:Y:S01]  /*00b0*/  IMAD.MOV.U32 R3, RZ, RZ, R2 ;  /* 0x000000ffff037224 */ /* 0x000fe200078e0002 */
[----:B------:R-:W1:Y:S01]  /*00c0*/  LDCU UR5, c[0x0][0x370] ;  /* 0x00006e00ff0577ac */ /* 0x000e620008000800 */
[----:B------:R-:W2:Y:S01]  /*00d0*/  LDCU.64 UR10, c[0x0][0x358] ;  /* 0x00006b00ff0a77ac */ /* 0x000ea20008000a00 */
[----:B------:R-:W3:Y:S01]  /*00e0*/  LDCU.64 UR8, c[0x0][0x390] ;  /* 0x00007200ff0877ac */ /* 0x000ee20008000a00 */
[----:B0-----:R-:W-:Y:S01]  /*00f0*/  UISETP.GT.AND UP0, UPT, UR4, URZ, UPT ;  /* 0x000000ff0400728c */ /* 0x001fe2000bf04270 */
[----:B-1----:R-:W-:-:S08]  /*0100*/  IMAD R5, R5, UR5, RZ ;  /* 0x0000000505057c24 */ /* 0x002fd0000f8e02ff */
[----:B--23--:R-:W-:Y:S05]  /*0110*/  BRA.U UP0, `(.L_x_31) ;  /* 0x0000000100287547 */ /* 0x00cfea000b800000 */
.L_x_32:
[----:B------:R-:W-:-:S04]  /*0120*/  LEA R6, P0, R3, UR8, 0x3 ;  /* 0x0000000803067c11 */ /* 0x000fc8000f8018ff */
[----:B------:R-:W-:Y:S01]  /*0130*/  LEA.HI.X R7, R3, UR9, R0, 0x3, P0 ;  /* 0x0000000903077c11 */ /* 0x000fe200080f1c00 */
[----:B------:R-:W-:-:S04]  /*0140*/  IMAD.IADD R3, R5, 0x1, R2 ;  /* 0x0000000105037824 */ /* 0x000fc800078e0202 */
[----:B------:R0:W-:Y:S01]  /*0150*/  STG.E.64 desc[UR10][R6.64], RZ ;  /* 0x000000ff06007986 */ /* 0x0001e2000c101b0a */
[----:B------:R-:W-:Y:S01]  /*0160*/  ISETP.GE.U32.AND P0, PT, R3, UR6, PT ;  /* 0x0000000603007c0c */ /* 0x000fe2000bf06070 */
[--C-:B------:R-:W-:Y:S01]  /*0170*/  IMAD.MOV.U32 R2, RZ, RZ, R3.reuse ;  /* 0x000000ffff027224 */ /* 0x100fe200078e0003 */
[----:B------:R-:W-:-:S04]  /*0180*/  SHF.R.S32.HI R0, RZ, 0x1f, R3 ;  /* 0x0000001fff007819 */ /* 0x000fc80000011403 */
[----:B------:R-:W-:-:S13]  /*0190*/  ISETP.GE.AND.EX P0, PT, R0, UR7, PT, P0 ;  /* 0x0000000700007c0c */ /* 0x000fda000bf06300 */
[----:B0-----:R-:W-:Y:S05]  /*01a0*/  @!P0 BRA `(.L_x_32) ;  /* 0xfffffffc00dc8947 */ /* 0x001fea000383ffff */
[----:B------:R-:W-:Y:S05]  /*01b0*/  EXIT ;  /* 0x000000000000794d */ /* 0x000fea0003800000 */
.L_x_31:
[----:B------:R-:W0:Y:S01]  /*01c0*/  LDCU.64 UR6, c[0x0][0x388] ;  /* 0x00007100ff0677ac */ /* 0x000e220008000a00 */
[----:B------:R-:W-:Y:S02]  /*01d0*/  ULOP3.LUT UR8, UR4, 0x7ffffff8, URZ, 0xc0, !UPT ;  /* 0x7ffffff804087892 */ /* 0x000fe4000f8ec0ff */
[----:B------:R-:W-:Y:S02]  /*01e0*/  ULOP3.LUT UR4, UR4, 0x7, URZ, 0xc0, !UPT ;  /* 0x0000000704047892 */ /* 0x000fe4000f8ec0ff */
[----:B------:R-:W-:Y:S02]  /*01f0*/  UIADD3 UR9, UPT, UPT, -UR8, URZ, URZ ;  /* 0x000000ff08097290 */ /* 0x000fe4000fffe1ff */
[----:B0-----:R-:W-:-:S04]  /*0200*/  UIADD3 UR5, UP0, UPT, UR6, 0x20, URZ ;  /* 0x0000002006057890 */ /* 0x001fc8000ff1e0ff */
[----:B------:R-:W-:-:S12]  /*0210*/  UIADD3.X UR6, UPT, UPT, URZ, UR7, URZ, UP0, !UPT ;  /* 0x00000007ff067290 */ /* 0x000fd800087fe4ff */
.L_x_39:
[----:B------:R-:W0:Y:S01]  /*0220*/  LDC R7, c[0x0][0x3a0] ;  /* 0x0000e800ff077b82 */ /* 0x000e220000000800 */
[----:B------:R-:W-:Y:S01]  /*0230*/  HFMA2 R6, -RZ, RZ, 0, 0 ;  /* 0x00000000ff067431 */ /* 0x000fe200000001ff */
[----:B------:R-:W-:Y:S02]  /*0240*/  CS2R R18, SRZ ;  /* 0x0000000000127805 */ /* 0x000fe4000001ff00 */
[----:B0-----:R-:W-:Y:S01]  /*0250*/  ISETP.GE.U32.AND P0, PT, R7, 0x8, PT ;  /* 0x000000080700780c */ /* 0x001fe20003f06070 */
[----:B------:R-:W-:-:S12]  /*0260*/  IMAD R29, R2, R7, RZ ;  /* 0x00000007021d7224 */ /* 0x000fd800078e02ff */
[----:B------:R-:W-:Y:S05]  /*0270*/  @!P0 BRA `(.L_x_33) ;  /* 0x0000000000b88947 */ /* 0x000fea0003800000 */
[----:B------:R-:W-:Y:S01]  /*0280*/  IMAD.U32 R8, RZ, RZ, UR5 ;  /* 0x00000005ff087e24 */ /* 0x000fe2000f8e00ff */
[----:B------:R-:W-:Y:S01]  /*0290*/  MOV R4, UR9 ;  /* 0x0000000900047c02 */ /* 0x000fe20008000f00 */
[----:B------:R-:W-:Y:S01]  /*02a0*/  IMAD.U32 R9, RZ, RZ, UR6 ;  /* 0x00000006ff097e24 */ /* 0x000fe2000f8e00ff */
[----:B------:R-:W-:Y:S01]  /*02b0*/  CS2R R18, SRZ ;  /* 0x0000000000127805 */ /* 0x000fe2000001ff00 */
[----:B------:R-:W-:-:S07]  /*02c0*/  IMAD.MOV.U32 R6, RZ, RZ, R29 ;  /* 0x000000ffff067224 */ /* 0x000fce00078e001d */
.L_x_34:
[----:B------:R-:W0:Y:S01]  /*02d0*/  LDC.64 R26, c[0x0][0x380] ;  /* 0x0000e000ff1a7b82 */ /* 0x000e220000000a00 */
[----:B------:R-:W2:Y:S04]  /*02e0*/  LDG.E.64 R24, desc[UR10][R8.64+-0x20] ;  /* 0xffffe00a08187981 */ /* 0x000ea8000c1e1b00 */
[----:B------:R-:W3:Y:S04]  /*02f0*/  LDG.E.64 R20, desc[UR10][R8.64+-0x18] ;  /* 0xffffe80a08147981 */ /* 0x000ee8000c1e1b00 */
[----:B------:R-:W4:Y:S01]  /*0300*/  LDG.E.64 R14, desc[UR10][R8.64+-0x10] ;  /* 0xfffff00a080e7981 */ /* 0x000f22000c1e1b00 */
[----:B0-----:R-:W-:-:S05]  /*0310*/  IMAD.WIDE R26, R6, 0x8, R26 ;  /* 0x00000008061a7825 */ /* 0x001fca00078e021a */
[----:B------:R-:W2:Y:S04]  /*0320*/  LDG.E.64 R10, desc[UR10][R26.64] ;  /* 0x0000000a1a0a7981 */ /* 0x000ea8000c1e1b00 */
[----:B------:R-:W3:Y:S04]  /*0330*/  LDG.E.64 R22, desc[UR10][R26.64+0x8] ;  /* 0x0000080a1a167981 */ /* 0x000ee8000c1e1b00 */
[----:B------:R-:W4:Y:S04]  /*0340*/  LDG.E.64 R16, desc[UR10][R26.64+0x10] ;  /* 0x0000100a1a107981 */ /* 0x000f28000c1e1b00 */
[----:B------:R-:W5:Y:S01]  /*0350*/  LDG.E.64 R12, desc[UR10][R26.64+0x18] ;  /* 0x0000180a1a0c7981 */ /* 0x000f62000c1e1b00 */
[----:B--2---:R-:W-:-:S03]  /*0360*/  DADD R24, R10, -R24 ;  /* 0x000000000a187229 */ /* 0x004fc60000000818 */
[----:B------:R-:W5:Y:S01]  /*0370*/  LDG.E.64 R10, desc[UR10][R8.64+-0x8] ;  /* 0xfffff80a080a7981 */ /* 0x000f62000c1e1b00 */
[----:B---3--:R-:W-:-:S03]  /*0380*/  DADD R20, R22, -R20 ;  /* 0x0000000016147229 */ /* 0x008fc60000000814 */
[----:B------:R-:W2:Y:S01]  /*0390*/  LDG.E.64 R22, desc[UR10][R8.64+0x18] ;  /* 0x0000180a08167981 */ /* 0x000ea2000c1e1b00 */
[----:B------:R-:W-:-:S03]  /*03a0*/  DFMA R24, R24, R24, R18 ;  /* 0x000000181818722b */ /* 0x000fc60000000012 */
[----:B------:R-:W3:Y:S05]  /*03b0*/  LDG.E.64 R18, desc[UR10][R8.64] ;  /* 0x0000000a08127981 */ /* 0x000eea000c1e1b00 */
[----:B------:R-:W-:Y:S01]  /*03c0*/  DFMA R24, R20, R20, R24 ;  /* 0x000000141418722b */ /* 0x000fe20000000018 */
[----:B------:R-:W3:Y:S01]  /*03d0*/  LDG.E.64 R20, desc[UR10][R26.64+0x20] ;  /* 0x0000200a1a147981 */ /* 0x000ee2000c1e1b00 */
[----:B----4-:R-:W-:-:S03]  /*03e0*/  DADD R14, R16, -R14 ;  /* 0x00000000100e7229 */ /* 0x010fc6000000080e */
[----:B------:R-:W4:Y:S05]  /*03f0*/  LDG.E.64 R16, desc[UR10][R26.64+0x30] ;  /* 0x0000300a1a107981 */ /* 0x000f2a000c1e1b00 */
[----:B------:R-:W-:Y:S02]  /*0400*/  DFMA R24, R14, R14, R24 ;  /* 0x0000000e0e18722b */ /* 0x000fe40000000018 */
[----:B-----5:R-:W-:Y:S01]  /*0410*/  DADD R14, R12, -R10 ;  /* 0x000000000c0e7229 */ /* 0x020fe2000000080a */
[----:B------:R-:W5:Y:S04]  /*0420*/  LDG.E.64 R10, desc[UR10][R8.64+0x8] ;  /* 0x0000080a080a7981 */ /* 0x000f68000c1e1b00 */
[----:B------:R-:W5:Y:S03]  /*0430*/  LDG.E.64 R12, desc[UR10][R26.64+0x28] ;  /* 0x0000280a1a0c7981 */ /* 0x000f66000c1e1b00 */
[----:B------:R-:W-:-:S02]  /*0440*/  DFMA R24, R14, R14, R24 ;  /* 0x0000000e0e18722b */ /* 0x000fc40000000018 */
[----:B------:R0:W4:Y:S01]  /*0450*/  LDG.E.64 R14, desc[UR10][R8.64+0x10] ;  /* 0x0000100a080e7981 */ /* 0x000122000c1e1b00 */
[----:B---3--:R-:W-:-:S03]  /*0460*/  DADD R18, R20, -R18 ;  /* 0x0000000014127229 */ /* 0x008fc60000000812 */
[----:B------:R-:W2:Y:S05]  /*0470*/  LDG.E.64 R20, desc[UR10][R26.64+0x38] ;  /* 0x0000380a1a147981 */ /* 0x000eaa000c1e1b00 */
[----:B------:R-:W-:Y:S01]  /*0480*/  DFMA R24, R18, R18, R24 ;  /* 0x000000121218722b */ /* 0x000fe20000000018 */
[----:B------:R-:W-:-:S05]  /*0490*/  VIADD R4, R4, 0x8 ;  /* 0x0000000804047836 */ /* 0x000fca0000000000 */
[----:B------:R-:W-:Y:S02]  /*04a0*/  ISETP.NE.AND P0, PT, R4, RZ, PT ;  /* 0x000000ff0400720c */ /* 0x000fe40003f05270 */
[----:B0-----:R-:W-:Y:S01]  /*04b0*/  IADD3 R8, P1, PT, R8, 0x40, RZ ;  /* 0x0000004008087810 */ /* 0x001fe20007f3e0ff */
[----:B------:R-:W-:-:S04]  /*04c0*/  VIADD R6, R6, 0x8 ;  /* 0x0000000806067836 */ /* 0x000fc80000000000 */
[----:B------:R-:W-:Y:S01]  /*04d0*/  IMAD.X R9, RZ, RZ, R9, P1 ;  /* 0x000000ffff097224 */ /* 0x000fe200008e0609 */
[----:B-----5:R-:W-:Y:S02]  /*04e0*/  DADD R10, R12, -R10 ;  /* 0x000000000c0a7229 */ /* 0x020fe4000000080a */
[----:B----4-:R-:W-:-:S06]  /*04f0*/  DADD R14, R16, -R14 ;  /* 0x00000000100e7229 */ /* 0x010fcc000000080e */
[----:B------:R-:W-:Y:S02]  /*0500*/  DFMA R24, R10, R10, R24 ;  /* 0x0000000a0a18722b */ /* 0x000fe40000000018 */
[----:B--2---:R-:W-:-:S06]  /*0510*/  DADD R20, R20, -R22 ;  /* 0x0000000014147229 */ /* 0x004fcc0000000816 */
[----:B------:R-:W-:-:S08]  /*0520*/  DFMA R24, R14, R14, R24 ;  /* 0x0000000e0e18722b */ /* 0x000fd00000000018 */
[----:B------:R-:W-:Y:S01]  /*0530*/  DFMA R18, R20, R20, R24 ;  /* 0x000000141412722b */ /* 0x000fe20000000018 */
[----:B------:R-:W-:Y:S10]  /*0540*/  @P0 BRA `(.L_x_34) ;  /* 0xfffffffc00600947 */ /* 0x000ff4000383ffff */
[----:B------:R-:W-:-:S07]  /*0550*/  MOV R6, UR8 ;  /* 0x0000000800067c02 */ /* 0x000fce0008000f00 */
.L_x_33:
[----:B------:R-:W-:-:S09]  /*0560*/  UISETP.NE.AND UP0, UPT, UR4, URZ, UPT ;  /* 0x000000ff0400728c */ /* 0x000fd2000bf05270 */
[----:B------:R-:W-:Y:S05]  /*0570*/  BRA.U !UP0, `(.L_x_35) ;  /* 0x0000000108d07547 */ /* 0x000fea000b800000 */
[----:B------:R-:W-:Y:S01]  /*0580*/  UIADD3 UR7, UPT, UPT, UR4, -0x1, URZ ;  /* 0xffffffff04077890 */ /* 0x000fe2000fffe0ff */
[----:B------:R-:W-:-:S03]  /*0590*/  LOP3.LUT P0, R4, R7, 0x3, RZ, 0xc0, !PT ;  /* 0x0000000307047812 */ /* 0x000fc6000780c0ff */
[----:B------:R-:W-:-:S09]  /*05a0*/  UISETP.GE.U32.AND UP0, UPT, UR7, 0x3, UPT ;  /* 0x000000030700788c */ /* 0x000fd2000bf06070 */
[----:B------:R-:W-:Y:S05]  /*05b0*/  BRA.U !UP0, `(.L_x_36) ;  /* 0x0000000108587547 */ /* 0x000fea000b800000 */
[----:B------:R-:W0:Y:S01]  /*05c0*/  LDC.64 R10, c[0x0][0x380] ;  /* 0x0000e000ff0a7b82 */ /* 0x000e220000000a00 */
[----:B------:R-:W-:-:S07]  /*05d0*/  IMAD.IADD R9, R29, 0x1, R6 ;  /* 0x000000011d097824 */ /* 0x000fce00078e0206 */
[----:B------:R-:W1:Y:S01]  /*05e0*/  LDC.64 R24, c[0x0][0x388] ;  /* 0x0000e200ff187b82 */ /* 0x000e620000000a00 */
[----:B0-----:R-:W-:-:S05]  /*05f0*/  IMAD.WIDE R10, R9, 0x8, R10 ;  /* 0x00000008090a7825 */ /* 0x001fca00078e020a */
[----:B------:R-:W2:Y:S01]  /*0600*/  LDG.E.64 R20, desc[UR10][R10.64] ;  /* 0x0000000a0a147981 */ /* 0x000ea2000c1e1b00 */
[----:B-1----:R-:W-:-:S03]  /*0610*/  IMAD.WIDE.U32 R24, R6, 0x8, R24 ;  /* 0x0000000806187825 */ /* 0x002fc600078e0018 */
[----:B------:R-:W3:Y:S04]  /*0620*/  LDG.E.64 R16, desc[UR10][R10.64+0x8] ;  /* 0x0000080a0a107981 */ /* 0x000ee8000c1e1b00 */
[----:B------:R-:W2:Y:S04]  /*0630*/  LDG.E.64 R22, desc[UR10][R24.64] ;  /* 0x0000000a18167981 */ /* 0x000ea8000c1e1b00 */
[----:B------:R-:W3:Y:S04]  /*0640*/  LDG.E.64 R14, desc[UR10][R24.64+0x8] ;  /* 0x0000080a180e7981 */ /* 0x000ee8000c1e1b00 */
[----:B------:R-:W4:Y:S04]  /*0650*/  LDG.E.64 R12, desc[UR10][R10.64+0x10] ;  /* 0x0000100a0a0c7981 */ /* 0x000f28000c1e1b00 */
[----:B------:R-:W4:Y:S04]  /*0660*/  LDG.E.64 R8, desc[UR10][R24.64+0x10] ;  /* 0x0000100a18087981 */ /* 0x000f28000c1e1b00 */
[----:B------:R-:W5:Y:S04]  /*0670*/  LDG.E.64 R26, desc[UR10][R24.64+0x18] ;  /* 0x0000180a181a7981 */ /* 0x000f68000c1e1b00 */
[----:B------:R-:W5:Y:S01]  /*0680*/  LDG.E.64 R10, desc[UR10][R10.64+0x18] ;  /* 0x0000180a0a0a7981 */ /* 0x000f62000c1e1b00 */
[----:B------:R-:W-:Y:S01]  /*0690*/  VIADD R6, R6, 0x4 ;  /* 0x0000000406067836 */ /* 0x000fe20000000000 */
[----:B--2---:R-:W-:-:S02]  /*06a0*/  DADD R20, R20, -R22 ;  /* 0x0000000014147229 */ /* 0x004fc40000000816 */
[----:B---3--:R-:W-:-:S06]  /*06b0*/  DADD R14, R16, -R14 ;  /* 0x00000000100e7229 */ /* 0x008fcc000000080e */
[----:B------:R-:W-:Y:S02]  /*06c0*/  DFMA R18, R20, R20, R18 ;  /* 0x000000141412722b */ /* 0x000fe40000000012 */
[----:B----4-:R-:W-:-:S06]  /*06d0*/  DADD R8, R12, -R8 ;  /* 0x000000000c087229 */ /* 0x010fcc0000000808 */
[----:B------:R-:W-:Y:S02]  /*06e0*/  DFMA R18, R14, R14, R18 ;  /* 0x0000000e0e12722b */ /* 0x000fe40000000012 */
[----:B-----5:R-:W-:-:S06]  /*06f0*/  DADD R26, R10, -R26 ;  /* 0x000000000a1a7229 */ /* 0x020fcc000000081a */
[----:B------:R-:W-:-:S08]  /*0700*/  DFMA R18, R8, R8, R18 ;  /* 0x000000080812722b */ /* 0x000fd00000000012 */
[----:B------:R-:W-:-:S11]  /*0710*/  DFMA R18, R26, R26, R18 ;  /* 0x0000001a1a12722b */ /* 0x000fd60000000012 */
.L_x_36:
[----:B------:R-:W-:Y:S05]  /*0720*/  @!P0 BRA `(.L_x_35) ;  /* 0x0000000000648947 */ /* 0x000fea0003800000 */
[----:B------:R-:W0:Y:S01]  /*0730*/  LDC.64 R22, c[0x0][0x388] ;  /* 0x0000e200ff167b82 */ /* 0x000e220000000a00 */
[----:B------:R-:W-:Y:S02]  /*0740*/  ISETP.NE.AND P0, PT, R4, 0x1, PT ;  /* 0x000000010400780c */ /* 0x000fe40003f05270 */
[----:B------:R-:W-:-:S05]  /*0750*/  LOP3.LUT P1, RZ, R7, 0x1, RZ, 0xc0, !PT ;  /* 0x0000000107ff7812 */ /* 0x000fca000782c0ff */
[----:B------:R-:W1:Y:S06]  /*0760*/  LDC.64 R12, c[0x0][0x380] ;  /* 0x0000e000ff0c7b82 */ /* 0x000e6c0000000a00 */
[----:B------:R-:W-:Y:S02]  /*0770*/  @P0 IMAD.IADD R25, R29, 0x1, R6 ;  /* 0x000000011d190824 */ /* 0x000fe400078e0206 */
[----:B------:R-:W2:Y:S08]  /*0780*/  LDC.64 R8, c[0x0][0x388] ;  /* 0x0000e200ff087b82 */ /* 0x000eb00000000a00 */
[----:B------:R-:W3:Y:S01]  /*0790*/  LDC.64 R10, c[0x0][0x380] ;  /* 0x0000e000ff0a7b82 */ /* 0x000ee20000000a00 */
[C---:B0-----:R-:W-:Y:S01]  /*07a0*/  @P0 IMAD.WIDE.U32 R22, R6.reuse, 0x8, R22 ;  /* 0x0000000806160825 */ /* 0x041fe200078e0016 */
[----:B------:R-:W-:-:S04]  /*07b0*/  @P0 IADD3 R6, PT, PT, R6, 0x2, RZ ;  /* 0x0000000206060810 */ /* 0x000fc80007ffe0ff */
[----:B------:R-:W4:Y:S01]  /*07c0*/  @P0 LDG.E.64 R16, desc[UR10][R22.64+0x8] ;  /* 0x0000080a16100981 */ /* 0x000f22000c1e1b00 */
[----:B-1----:R-:W-:-:S03]  /*07d0*/  @P0 IMAD.WIDE R24, R25, 0x8, R12 ;  /* 0x0000000819180825 */ /* 0x002fc600078e020c */
[----:B------:R-:W5:Y:S04]  /*07e0*/  @P0 LDG.E.64 R12, desc[UR10][R22.64] ;  /* 0x0000000a160c0981 */ /* 0x000f68000c1e1b00 */
[----:B------:R-:W5:Y:S01]  /*07f0*/  @P0 LDG.E.64 R14, desc[UR10][R24.64] ;  /* 0x0000000a180e0981 */ /* 0x000f62000c1e1b00 */
[----:B------:R-:W-:-:S03]  /*0800*/  @P1 IMAD.IADD R29, R29, 0x1, R6 ;  /* 0x000000011d1d1824 */ /* 0x000fc600078e0206 */
[----:B------:R-:W4:Y:S01]  /*0810*/  @P0 LDG.E.64 R20, desc[UR10][R24.64+0x8] ;  /* 0x0000080a18140981 */ /* 0x000f22000c1e1b00 */
[----:B--2---:R-:W-:-:S04]  /*0820*/  @P1 IMAD.WIDE.U32 R6, R6, 0x8, R8 ;  /* 0x0000000806061825 */ /* 0x004fc800078e0008 */
[----:B---3--:R-:W-:Y:S02]  /*0830*/  @P1 IMAD.WIDE R10, R29, 0x8, R10 ;  /* 0x000000081d0a1825 */ /* 0x008fe400078e020a */
[----:B------:R-:W2:Y:S04]  /*0840*/  @P1 LDG.E.64 R6, desc[UR10][R6.64] ;  /* 0x0000000a06061981 */ /* 0x000ea8000c1e1b00 */
[----:B------:R-:W2:Y:S01]  /*0850*/  @P1 LDG.E.64 R10, desc[UR10][R10.64] ;  /* 0x0000000a0a0a1981 */ /* 0x000ea2000c1e1b00 */
[----:B-----5:R-:W-:Y:S02]  /*0860*/  @P0 DADD R12, R14, -R12 ;  /* 0x000000000e0c0229 */ /* 0x020fe4000000080c */
[----:B----4-:R-:W-:-:S06]  /*0870*/  @P0 DADD R16, R20, -R16 ;  /* 0x0000000014100229 */ /* 0x010fcc0000000810 */
[----:B------:R-:W-:-:S08]  /*0880*/  @P0 DFMA R12, R12, R12, R18 ;  /* 0x0000000c0c0c022b */ /* 0x000fd00000000012 */
[----:B------:R-:W-:Y:S02]  /*0890*/  @P0 DFMA R18, R16, R16, R12 ;  /* 0x000000101012022b */ /* 0x000fe4000000000c */
[----:B--2---:R-:W-:-:S08]  /*08a0*/  @P1 DADD R8, R10, -R6 ;  /* 0x000000000a081229 */ /* 0x004fd00000000806 */
[----:B------:R-:W-:-:S11]  /*08b0*/  @P1 DFMA R18, R8, R8, R18 ;  /* 0x000000080812122b */ /* 0x000fd60000000012 */
.L_x_35:
[----:B------:R-:W0:Y:S01]  /*08c0*/  MUFU.RSQ64H R7, R19 ;  /* 0x0000001300077308 */ /* 0x000e220000001c00 */
[----:B------:R-:W-:Y:S01]  /*08d0*/  VIADD R6, R19, 0xfcb00000 ;  /* 0xfcb0000013067836 */ /* 0x000fe20000000000 */
[----:B------:R-:W-:Y:S01]  /*08e0*/  MOV R10, 0x0 ;  /* 0x00000000000a7802 */ /* 0x000fe20000000f00 */
[----:B------:R-:W-:Y:S01]  /*08f0*/  IMAD.MOV.U32 R11, RZ, RZ, 0x3fd80000 ;  /* 0x3fd80000ff0b7424 */ /* 0x000fe200078e00ff */
[----:B------:R-:W-:Y:S02]  /*0900*/  BSSY.RECONVERGENT B0, `(.L_x_37) ;  /* 0x0000011000007945 */ /* 0x000fe40003800200 */
[----:B------:R-:W-:Y:S01]  /*0910*/  ISETP.GE.U32.AND P0, PT, R6, 0x7ca00000, PT ;  /* 0x7ca000000600780c */ /* 0x000fe20003f06070 */
[----:B0-----:R-:W-:-:S08]  /*0920*/  DMUL R8, R6, R6 ;  /* 0x0000000606087228 */ /* 0x001fd00000000000 */
[----:B------:R-:W-:-:S08]  /*0930*/  DFMA R8, -R8, R18, 1 ;  /* 0x3ff000000808742b */ /* 0x000fd00000000112 */
[----:B------:R-:W-:Y:S02]  /*0940*/  DFMA R10, R8, R10, 0.5 ;  /* 0x3fe00000080a742b */ /* 0x000fe4000000000a */
[----:B------:R-:W-:-:S08]  /*0950*/  DMUL R8, R6, R8 ;  /* 0x0000000806087228 */ /* 0x000fd00000000000 */
[----:B------:R-:W-:-:S08]  /*0960*/  DFMA R16, R10, R8, R6 ;  /* 0x000000080a10722b */ /* 0x000fd00000000006 */
[----:B------:R-:W-:Y:S02]  /*0970*/  DMUL R8, R16, R18 ;  /* 0x0000001210087228 */ /* 0x000fe40000000000 */
[----:B------:R-:W-:Y:S01]  /*0980*/  VIADD R15, R17, 0xfff00000 ;  /* 0xfff00000110f7836 */ /* 0x000fe20000000000 */
[----:B------:R-:W-:-:S05]  /*0990*/  MOV R14, R16 ;  /* 0x00000010000e7202 */ /* 0x000fca0000000f00 */
[----:B------:R-:W-:-:S08]  /*09a0*/  DFMA R10, R8, -R8, R18 ;  /* 0x80000008080a722b */ /* 0x000fd00000000012 */
[----:B------:R-:W-:Y:S01]  /*09b0*/  DFMA R12, R10, R14, R8 ;  /* 0x0000000e0a0c722b */ /* 0x000fe20000000008 */
[----:B------:R-:W-:Y:S10]  /*09c0*/  @!P0 BRA `(.L_x_38) ;  /* 0x0000000000108947 */ /* 0x000ff40003800000 */
[----:B------:R-:W-:Y:S01]  /*09d0*/  IMAD.MOV.U32 R12, RZ, RZ, R18 ;  /* 0x000000ffff0c7224 */ /* 0x000fe200078e0012 */
[----:B------:R-:W-:Y:S01]  /*09e0*/  MOV R4, 0xa10 ;  /* 0x00000a1000047802 */ /* 0x000fe20000000f00 */
[----:B------:R-:W-:-:S07]  /*09f0*/  IMAD.MOV.U32 R13, RZ, RZ, R19 ;  /* 0x000000ffff0d7224 */ /* 0x000fce00078e0013 */
[----:B------:R-:W-:Y:S05]  /*0a00*/  CALL.REL.NOINC `($__internal_0_$__cuda_sm20_dsqrt_rn_f64_mediumpath_v1) ;  /* 0x0000000000307944 */ /* 0x000fea0003c00000 */
.L_x_38:
[----:B------:R-:W-:Y:S05]  /*0a10*/  BSYNC.RECONVERGENT B0 ;  /* 0x0000000000007941 */ /* 0x000fea0003800200 */
.L_x_37:
[----:B------:R-:W0:Y:S02]  /*0a20*/  LDCU.128 UR12, c[0x0][0x390] ;  /* 0x00007200ff0c77ac */ /* 0x000e240008000c00 */
[----:B0-----:R-:W-:-:S04]  /*0a30*/  LEA R6, P0, R3, UR12, 0x3 ;  /* 0x0000000c03067c11 */ /* 0x001fc8000f8018ff */
[----:B------:R-:W-:Y:S02]  /*0a40*/  LEA.HI.X R7, R3, UR13, R0, 0x3, P0 ;  /* 0x0000000d03077c11 */ /* 0x000fe400080f1c00 */
[----:B------:R-:W-:-:S03]  /*0a50*/  IADD3 R3, PT, PT, R5, R2, RZ ;  /* 0x0000000205037210 */ /* 0x000fc60007ffe0ff */
[----:B------:R0:W-:Y:S01]  /*0a60*/  STG.E.64 desc[UR10][R6.64], R12 ;  /* 0x0000000c06007986 */ /* 0x0001e2000c101b0a */
[----:B------:R-:W-:Y:S01]  /*0a70*/  ISETP.GE.U32.AND P0, PT, R3, UR14, PT ;  /* 0x0000000e03007c0c */ /* 0x000fe2000bf06070 */
[--C-:B------:R-:W-:Y:S01]  /*0a80*/  IMAD.MOV.U32 R2, RZ, RZ, R3.reuse ;  /* 0x000000ffff027224 */ /* 0x100fe200078e0003 */
[----:B------:R-:W-:-:S04]  /*0a90*/  SHF.R.S32.HI R0, RZ, 0x1f, R3 ;  /* 0x0000001fff007819 */ /* 0x000fc80000011403 */
[----:B------:R-:W-:-:S13]  /*0aa0*/  ISETP.GE.AND.EX P0, PT, R0, UR15, PT, P0 ;  /* 0x0000000f00007c0c */ /* 0x000fda000bf06300 */
[----:B0-----:R-:W-:Y:S05]  /*0ab0*/  @!P0 BRA `(.L_x_39) ;  /* 0xfffffff400d88947 */ /* 0x001fea000383ffff */
[----:B------:R-:W-:Y:S05]  /*0ac0*/  EXIT ;  /* 0x000000000000794d */ /* 0x000fea0003800000 */
        .weak           $__internal_0_$__cuda_sm20_dsqrt_rn_f64_mediumpath_v1
        .type           $__internal_0_$__cuda_sm20_dsqrt_rn_f64_mediumpath_v1,@function
        .size           $__internal_0_$__cuda_sm20_dsqrt_rn_f64_mediumpath_v1,(.L_x_45 - $__internal_0_$__cuda_sm20_dsqrt_rn_f64_mediumpath_v1)
$__internal_0_$__cuda_sm20_dsqrt_rn_f64_mediumpath_v1:
[----:B------:R-:W-:Y:S01]  /*0ad0*/  ISETP.GE.U32.AND P0, PT, R6, -0x3400000, PT ;  /* 0xfcc000000600780c */ /* 0x000fe20003f06070 */
[----:B------:R-:W-:Y:S01]  /*0ae0*/  BSSY.RECONVERGENT B1, `(.L_x_40) ;  /* 0x0000026000017945 */ /* 0x000fe20003800200 */
[----:B------:R-:W-:Y:S01]  /*0af0*/  IMAD.MOV.U32 R14, RZ, RZ, R16 ;  /* 0x000000ffff0e7224 */ /* 0x000fe200078e0010 */
[----:B------:R-:W-:Y:S01]  /*0b00*/  MOV R6, R10 ;  /* 0x0000000a00067202 */ /* 0x000fe20000000f00 */
[----:B------:R-:W-:-:S09]  /*0b10*/  IMAD.MOV.U32 R7, RZ, RZ, R11 ;  /* 0x000000ffff077224 */ /* 0x000fd200078e000b */
[----:B------:R-:W-:Y:S05]  /*0b20*/  @!P0 BRA `(.L_x_41) ;  /* 0x0000000000208947 */ /* 0x000fea0003800000 */
[----:B------:R-:W-:-:S10]  /*0b30*/  DFMA.RM R6, R6, R14, R8 ;  /* 0x0000000e0606722b */ /* 0x000fd40000004008 */
[----:B------:R-:W-:-:S05]  /*0b40*/  IADD3 R10, P0, PT, R6, 0x1, RZ ;  /* 0x00000001060a7810 */ /* 0x000fca0007f1e0ff */
[----:B------:R-:W-:-:S06]  /*0b50*/  IMAD.X R11, RZ, RZ, R7, P0 ;  /* 0x000000ffff0b7224 */ /* 0x000fcc00000e0607 */
[----:B------:R-:W-:-:S08]  /*0b60*/  DFMA.RP R8, -R6, R10, R12 ;  /* 0x0000000a0608722b */ /* 0x000fd0000000810c */
[----:B------:R-:W-:-:S06]  /*0b70*/  DSETP.GT.AND P0, PT, R8, RZ, PT ;  /* 0x000000ff0800722a */ /* 0x000fcc0003f04000 */
[----:B------:R-:W-:Y:S02]  /*0b80*/  FSEL R6, R10, R6, P0 ;  /* 0x000000060a067208 */ /* 0x000fe40000000000 */
[----:B------:R-:W-:Y:S01]  /*0b90*/  FSEL R7, R11, R7, P0 ;  /* 0x000000070b077208 */ /* 0x000fe20000000000 */
[----:B------:R-:W-:Y:S06]  /*0ba0*/  BRA `(.L_x_42) ;  /* 0x0000000000647947 */ /* 0x000fec0003800000 */
.L_x_41:
[----:B------:R-:W-:-:S14]  /*0bb0*/  DSETP.NE.AND P0, PT, R12, RZ, PT ;  /* 0x000000ff0c00722a */ /* 0x000fdc0003f05000 */
[----:B------:R-:W-:Y:S05]  /*0bc0*/  @!P0 BRA `(.L_x_43) ;  /* 0x0000000000588947 */ /* 0x000fea0003800000 */
[----:B------:R-:W-:-:S13]  /*0bd0*/  ISETP.GE.AND P0, PT, R13, RZ, PT ;  /* 0x000000ff0d00720c */ /* 0x000fda0003f06270 */
[----:B------:R-:W-:Y:S01]  /*0be0*/  @!P0 MOV R6, 0x0 ;  /* 0x0000000000068802 */ /* 0x000fe20000000f00 */
[----:B------:R-:W-:Y:S01]  /*0bf0*/  @!P0 IMAD.MOV.U32 R7, RZ, RZ, -0x80000 ;  /* 0xfff80000ff078424 */ /* 0x000fe200078e00ff */
[----:B------:R-:W-:Y:S06]  /*0c00*/  @!P0 BRA `(.L_x_42) ;  /* 0x00000000004c8947 */ /* 0x000fec0003800000 */
[----:B------:R-:W-:-:S13]  /*0c10*/  ISETP.GT.AND P0, PT, R13, 0x7fefffff, PT ;  /* 0x7fefffff0d00780c */ /* 0x000fda0003f04270 */
[----:B------:R-:W-:Y:S05]  /*0c20*/  @P0 BRA `(.L_x_43) ;  /* 0x0000000000400947 */ /* 0x000fea0003800000 */
[----:B------:R-:W-:Y:S01]  /*0c30*/  DMUL R6, R12, 8.11296384146066816958e+31 ;  /* 0x469000000c067828 */ /* 0x000fe20000000000 */
[----:B------:R-:W-:Y:S01]  /*0c40*/  IMAD.MOV.U32 R8, RZ, RZ, RZ ;  /* 0x000000ffff087224 */ /* 0x000fe200078e00ff */
[----:B------:R-:W-:Y:S01]  /*0c50*/  MOV R12, 0x0 ;  /* 0x00000000000c7802 */ /* 0x000fe20000000f00 */
[----:B------:R-:W-:-:S03]  /*0c60*/  IMAD.MOV.U32 R13, RZ, RZ, 0x3fd80000 ;  /* 0x3fd80000ff0d7424 */ /* 0x000fc600078e00ff */
[----:B------:R-:W0:Y:S02]  /*0c70*/  MUFU.RSQ64H R9, R7 ;  /* 0x0000000700097308 */ /* 0x000e240000001c00 */
[----:B0-----:R-:W-:-:S08]  /*0c80*/  DMUL R10, R8, R8 ;  /* 0x00000008080a7228 */ /* 0x001fd00000000000 */
[----:B------:R-:W-:-:S08]  /*0c90*/  DFMA R10, R6, -R10, 1 ;  /* 0x3ff00000060a742b */ /* 0x000fd0000000080a */
[----:B------:R-:W-:Y:S02]  /*0ca0*/  DFMA R12, R10, R12, 0.5 ;  /* 0x3fe000000a0c742b */ /* 0x000fe4000000000c */
[----:B------:R-:W-:-:S08]  /*0cb0*/  DMUL R10, R8, R10 ;  /* 0x0000000a080a7228 */ /* 0x000fd00000000000 */
[----:B------:R-:W-:-:S08]  /*0cc0*/  DFMA R10, R12, R10, R8 ;  /* 0x0000000a0c0a722b */ /* 0x000fd00000000008 */
[----:B------:R-:W-:Y:S02]  /*0cd0*/  DMUL R8, R6, R10 ;  /* 0x0000000a06087228 */ /* 0x000fe40000000000 */
[----:B------:R-:W-:-:S06]  /*0ce0*/  VIADD R11, R11, 0xfff00000 ;  /* 0xfff000000b0b7836 */ /* 0x000fcc0000000000 */
[----:B------:R-:W-:-:S08]  /*0cf0*/  DFMA R12, R8, -R8, R6 ;  /* 0x80000008080c722b */ /* 0x000fd00000000006 */
[----:B------:R-:W-:-:S10]  /*0d00*/  DFMA R6, R10, R12, R8 ;  /* 0x0000000c0a06722b */ /* 0x000fd40000000008 */
[----:B------:R-:W-:Y:S01]  /*0d10*/  IADD3 R7, PT, PT, R7, -0x3500000, RZ ;  /* 0xfcb0000007077810 */ /* 0x000fe20007ffe0ff */
[----:B------:R-:W-:Y:S06]  /*0d20*/  BRA `(.L_x_42) ;  /* 0x0000000000047947 */ /* 0x000fec0003800000 */
.L_x_43:
[----:B------:R-:W-:-:S11]  /*0d30*/  DADD R6, R12, R12 ;  /* 0x000000000c067229 */ /* 0x000fd6000000000c */
.L_x_42:
[----:B------:R-:W-:Y:S05]  /*0d40*/  BSYNC.RECONVERGENT B1 ;  /* 0x0000000000017941 */ /* 0x000fea0003800200 */
.L_x_40:
[----:B------:R-:W-:Y:S01]  /*0d50*/  IMAD.MOV.U32 R12, RZ, RZ, R6 ;  /* 0x000000ffff0c7224 */ /* 0x000fe200078e0006 */
[----:B------:R-:W-:Y:S01]  /*0d60*/  MOV R6, R4 ;  /* 0x0000000400067202 */ /* 0x000fe20000000f00 */
[----:B------:R-:W-:Y:S02]  /*0d70*/  IMAD.MOV.U32 R13, RZ, RZ, R7 ;  /* 0x000000ffff0d7224 */ /* 0x000fe400078e0007 */
[----:B------:R-:W-:-:S04]  /*0d80*/  IMAD.MOV.U32 R7, RZ, RZ, 0x0 ;  /* 0x00000000ff077424 */ /* 0x000fc800078e00ff */
[----:B------:R-:W-:Y:S05]  /*0d90*/  RET.REL.NODEC R6 `(_Z13calcDistancesPdS_S_xi) ;  /* 0xfffffff006987950 */ /* 0x000fea0003c3ffff */
.L_x_44:
        /* <DEDUP_REMOVED lines=14> */
.L_x_45:


//--------------------- .nv.shared.reserved.0     --------------------------
	.section	.nv.shared.reserved.0,"aw",@nobits
	.weak		__nv_reservedSMEM_offset_0_alias
	.size		__nv_reservedSMEM_offset_0_alias, 0, 64
	.other		__nv_reservedSMEM_offset_0_alias,@"STO_CUDA_RESERVED_SHARED STV_DEFAULT"
__nv_reservedSMEM_offset_0_alias:
	.zero		0
	.zero		64


//--------------------- .nv.constant0._Z3knnPiPdixiS0_S_S0_ --------------------------
	.section	.nv.constant0._Z3knnPiPdixiS0_S_S0_,"a",@progbits
	.sectionflags	@""
	.align	4
.nv.constant0._Z3knnPiPdixiS0_S_S0_:
	.zero		960


//--------------------- .nv.constant0._Z13calcDistancesPdS_S_xi --------------------------
	.section	.nv.constant0._Z13calcDistancesPdS_S_xi,"a",@progbits
	.sectionflags	@""
	.align	4
.nv.constant0._Z13calcDistancesPdS_S_xi:
	.zero		932


//--------------------- SYMBOLS --------------------------

	.type		.nv.reservedSmem.offset0,@object
	.size		.nv.reservedSmem.offset0,0x4
	.type		malloc,@function
	.type		free,@function
